//
// Generated by NVIDIA NVVM Compiler
//
// Compiler Build ID: CL-36424714
// Cuda compilation tools, release 13.0, V13.0.88
// Based on NVVM 20.0.0
//

.version 9.0
.target sm_100
.address_size 64

	// .globl	_Z12matrixmulrowPiS_S_ii
.extern .func  (.param .b32 func_retval0) vprintf
(
	.param .b64 vprintf_param_0,
	.param .b64 vprintf_param_1
)
;
.global .align 1 .b8 $str[7] = {37, 100, 44, 37, 100, 10};
.global .align 1 .b8 $str$1[9] = {83, 117, 109, 32, 61, 32, 37, 100};

.visible .entry _Z12matrixmulrowPiS_S_ii(
	.param .u64 .ptr .align 1 _Z12matrixmulrowPiS_S_ii_param_0,
	.param .u64 .ptr .align 1 _Z12matrixmulrowPiS_S_ii_param_1,
	.param .u64 .ptr .align 1 _Z12matrixmulrowPiS_S_ii_param_2,
	.param .u32 _Z12matrixmulrowPiS_S_ii_param_3,
	.param .u32 _Z12matrixmulrowPiS_S_ii_param_4
)
{
	.local .align 8 .b8 	__local_depot0[8];
	.reg .b64 	%SP;
	.reg .b64 	%SPL;
	.reg .pred 	%p<22>;
	.reg .b32 	%r<253>;
	.reg .b64 	%rd<111>;

	mov.u64 	%SPL, __local_depot0;
	cvta.local.u64 	%SP, %SPL;
	ld.param.u64 	%rd12, [_Z12matrixmulrowPiS_S_ii_param_0];
	ld.param.u64 	%rd13, [_Z12matrixmulrowPiS_S_ii_param_1];
	ld.param.u64 	%rd14, [_Z12matrixmulrowPiS_S_ii_param_2];
	ld.param.u32 	%r60, [_Z12matrixmulrowPiS_S_ii_param_3];
	ld.param.u32 	%r61, [_Z12matrixmulrowPiS_S_ii_param_4];
	cvta.to.global.u64 	%rd1, %rd13;
	cvta.to.global.u64 	%rd2, %rd12;
	cvta.to.global.u64 	%rd3, %rd14;
	add.u64 	%rd15, %SP, 0;
	add.u64 	%rd4, %SPL, 0;
	mov.u32 	%r1, %tid.x;
	mov.u32 	%r62, %ntid.x;
	setp.ge.u32 	%p1, %r1, %r62;
	setp.lt.s32 	%p2, %r60, 1;
	or.pred  	%p3, %p1, %p2;
	@%p3 bra 	$L__BB0_26;
	setp.lt.s32 	%p4, %r61, 1;
	mul.lo.s32 	%r2, %r61, %r1;
	mul.lo.s32 	%r3, %r60, %r1;
	@%p4 bra 	$L__BB0_15;
	and.b32  	%r4, %r61, 7;
	and.b32  	%r5, %r61, 2147483640;
	neg.s32 	%r6, %r5;
	shl.b32 	%r7, %r60, 3;
	cvt.u64.u32 	%rd5, %r2;
	mov.b32 	%r229, 0;
	mov.u64 	%rd104, $str$1;
	mov.u64 	%rd101, $str;
$L__BB0_3:
	setp.lt.u32 	%p13, %r61, 8;
	mov.b32 	%r243, 0;
	mov.u32 	%r248, %r243;
	@%p13 bra 	$L__BB0_6;
	shl.b64 	%rd46, %rd5, 2;
	add.s64 	%rd47, %rd46, %rd2;
	add.s64 	%rd109, %rd47, 16;
	add.s32 	%r236, %r60, %r229;
	shl.b32 	%r108, %r60, 1;
	add.s32 	%r235, %r108, %r229;
	mad.lo.s32 	%r234, %r60, 3, %r229;
	shl.b32 	%r109, %r60, 2;
	add.s32 	%r233, %r109, %r229;
	mad.lo.s32 	%r232, %r60, 5, %r229;
	mad.lo.s32 	%r231, %r60, 6, %r229;
	mad.lo.s32 	%r230, %r60, 7, %r229;
	mul.wide.u32 	%rd48, %r229, 4;
	add.s64 	%rd110, %rd1, %rd48;
	mov.b32 	%r248, 0;
	mov.u32 	%r237, %r6;
$L__BB0_5:
	.pragma "nounroll";
	ld.global.u32 	%r110, [%rd109+-16];
	ld.global.u32 	%r111, [%rd110];
	st.local.v2.u32 	[%rd4], {%r110, %r111};
	mov.u64 	%rd49, $str;
	cvta.global.u64 	%rd50, %rd49;
	add.u64 	%rd51, %SP, 0;
	{ // callseq 15, 0
	.param .b64 param0;
	st.param.b64 	[param0], %rd50;
	.param .b64 param1;
	st.param.b64 	[param1], %rd51;
	.param .b32 retval0;
	call.uni (retval0), 
	vprintf, 
	(
	param0, 
	param1
	);
	ld.param.b32 	%r112, [retval0];
	} // callseq 15
	ld.global.u32 	%r114, [%rd109+-16];
	ld.global.u32 	%r115, [%rd110];
	mad.lo.s32 	%r116, %r115, %r114, %r248;
	ld.global.u32 	%r117, [%rd109+-12];
	mul.wide.u32 	%rd52, %r236, 4;
	add.s64 	%rd53, %rd1, %rd52;
	ld.global.u32 	%r118, [%rd53];
	st.local.v2.u32 	[%rd4], {%r117, %r118};
	{ // callseq 16, 0
	.param .b64 param0;
	st.param.b64 	[param0], %rd50;
	.param .b64 param1;
	st.param.b64 	[param1], %rd51;
	.param .b32 retval0;
	call.uni (retval0), 
	vprintf, 
	(
	param0, 
	param1
	);
	ld.param.b32 	%r119, [retval0];
	} // callseq 16
	ld.global.u32 	%r121, [%rd109+-12];
	ld.global.u32 	%r122, [%rd53];
	mad.lo.s32 	%r123, %r122, %r121, %r116;
	ld.global.u32 	%r124, [%rd109+-8];
	mul.wide.u32 	%rd54, %r235, 4;
	add.s64 	%rd55, %rd1, %rd54;
	ld.global.u32 	%r125, [%rd55];
	st.local.v2.u32 	[%rd4], {%r124, %r125};
	{ // callseq 17, 0
	.param .b64 param0;
	st.param.b64 	[param0], %rd50;
	.param .b64 param1;
	st.param.b64 	[param1], %rd51;
	.param .b32 retval0;
	call.uni (retval0), 
	vprintf, 
	(
	param0, 
	param1
	);
	ld.param.b32 	%r126, [retval0];
	} // callseq 17
	ld.global.u32 	%r128, [%rd109+-8];
	ld.global.u32 	%r129, [%rd55];
	mad.lo.s32 	%r130, %r129, %r128, %r123;
	ld.global.u32 	%r131, [%rd109+-4];
	mul.wide.u32 	%rd56, %r234, 4;
	add.s64 	%rd57, %rd1, %rd56;
	ld.global.u32 	%r132, [%rd57];
	st.local.v2.u32 	[%rd4], {%r131, %r132};
	{ // callseq 18, 0
	.param .b64 param0;
	st.param.b64 	[param0], %rd50;
	.param .b64 param1;
	st.param.b64 	[param1], %rd51;
	.param .b32 retval0;
	call.uni (retval0), 
	vprintf, 
	(
	param0, 
	param1
	);
	ld.param.b32 	%r133, [retval0];
	} // callseq 18
	ld.global.u32 	%r135, [%rd109+-4];
	ld.global.u32 	%r136, [%rd57];
	mad.lo.s32 	%r137, %r136, %r135, %r130;
	ld.global.u32 	%r138, [%rd109];
	mul.wide.u32 	%rd58, %r233, 4;
	add.s64 	%rd59, %rd1, %rd58;
	ld.global.u32 	%r139, [%rd59];
	st.local.v2.u32 	[%rd4], {%r138, %r139};
	{ // callseq 19, 0
	.param .b64 param0;
	st.param.b64 	[param0], %rd50;
	.param .b64 param1;
	st.param.b64 	[param1], %rd51;
	.param .b32 retval0;
	call.uni (retval0), 
	vprintf, 
	(
	param0, 
	param1
	);
	ld.param.b32 	%r140, [retval0];
	} // callseq 19
	ld.global.u32 	%r142, [%rd109];
	ld.global.u32 	%r143, [%rd59];
	mad.lo.s32 	%r144, %r143, %r142, %r137;
	ld.global.u32 	%r145, [%rd109+4];
	mul.wide.u32 	%rd60, %r232, 4;
	add.s64 	%rd61, %rd1, %rd60;
	ld.global.u32 	%r146, [%rd61];
	st.local.v2.u32 	[%rd4], {%r145, %r146};
	{ // callseq 20, 0
	.param .b64 param0;
	st.param.b64 	[param0], %rd50;
	.param .b64 param1;
	st.param.b64 	[param1], %rd51;
	.param .b32 retval0;
	call.uni (retval0), 
	vprintf, 
	(
	param0, 
	param1
	);
	ld.param.b32 	%r147, [retval0];
	} // callseq 20
	ld.global.u32 	%r149, [%rd109+4];
	ld.global.u32 	%r150, [%rd61];
	mad.lo.s32 	%r151, %r150, %r149, %r144;
	ld.global.u32 	%r152, [%rd109+8];
	mul.wide.u32 	%rd62, %r231, 4;
	add.s64 	%rd63, %rd1, %rd62;
	ld.global.u32 	%r153, [%rd63];
	st.local.v2.u32 	[%rd4], {%r152, %r153};
	{ // callseq 21, 0
	.param .b64 param0;
	st.param.b64 	[param0], %rd50;
	.param .b64 param1;
	st.param.b64 	[param1], %rd51;
	.param .b32 retval0;
	call.uni (retval0), 
	vprintf, 
	(
	param0, 
	param1
	);
	ld.param.b32 	%r154, [retval0];
	} // callseq 21
	ld.global.u32 	%r156, [%rd109+8];
	ld.global.u32 	%r157, [%rd63];
	mad.lo.s32 	%r158, %r157, %r156, %r151;
	ld.global.u32 	%r159, [%rd109+12];
	mul.wide.u32 	%rd64, %r230, 4;
	add.s64 	%rd65, %rd1, %rd64;
	ld.global.u32 	%r160, [%rd65];
	st.local.v2.u32 	[%rd4], {%r159, %r160};
	{ // callseq 22, 0
	.param .b64 param0;
	st.param.b64 	[param0], %rd50;
	.param .b64 param1;
	st.param.b64 	[param1], %rd51;
	.param .b32 retval0;
	call.uni (retval0), 
	vprintf, 
	(
	param0, 
	param1
	);
	ld.param.b32 	%r161, [retval0];
	} // callseq 22
	ld.global.u32 	%r163, [%rd109+12];
	ld.global.u32 	%r164, [%rd65];
	mad.lo.s32 	%r248, %r164, %r163, %r158;
	add.s32 	%r237, %r237, 8;
	add.s32 	%r236, %r236, %r7;
	add.s32 	%r235, %r235, %r7;
	add.s32 	%r234, %r234, %r7;
	add.s32 	%r233, %r233, %r7;
	add.s32 	%r232, %r232, %r7;
	add.s32 	%r231, %r231, %r7;
	add.s32 	%r230, %r230, %r7;
	mul.wide.u32 	%rd66, %r7, 4;
	add.s64 	%rd110, %rd110, %rd66;
	add.s64 	%rd109, %rd109, 32;
	setp.ne.s32 	%p14, %r237, 0;
	mov.u32 	%r243, %r5;
	@%p14 bra 	$L__BB0_5;
$L__BB0_6:
	setp.eq.s32 	%p15, %r4, 0;
	@%p15 bra 	$L__BB0_14;
	add.s32 	%r166, %r4, -1;
	setp.lt.u32 	%p16, %r166, 3;
	@%p16 bra 	$L__BB0_9;
	add.s32 	%r167, %r243, %r2;
	mul.wide.u32 	%rd67, %r167, 4;
	add.s64 	%rd68, %rd2, %rd67;
	ld.global.u32 	%r168, [%rd68];
	mad.lo.s32 	%r169, %r243, %r60, %r229;
	mul.wide.u32 	%rd69, %r169, 4;
	add.s64 	%rd70, %rd1, %rd69;
	ld.global.u32 	%r170, [%rd70];
	st.local.v2.u32 	[%rd4], {%r168, %r170};
	mov.u64 	%rd71, $str;
	cvta.global.u64 	%rd72, %rd71;
	add.u64 	%rd73, %SP, 0;
	{ // callseq 23, 0
	.param .b64 param0;
	st.param.b64 	[param0], %rd72;
	.param .b64 param1;
	st.param.b64 	[param1], %rd73;
	.param .b32 retval0;
	call.uni (retval0), 
	vprintf, 
	(
	param0, 
	param1
	);
	ld.param.b32 	%r171, [retval0];
	} // callseq 23
	ld.global.u32 	%r173, [%rd68];
	ld.global.u32 	%r174, [%rd70];
	mad.lo.s32 	%r175, %r174, %r173, %r248;
	cvt.u64.u32 	%rd74, %r243;
	add.s64 	%rd75, %rd74, %rd5;
	shl.b64 	%rd76, %rd75, 2;
	add.s64 	%rd77, %rd2, %rd76;
	ld.global.u32 	%r176, [%rd77+4];
	add.s32 	%r177, %r169, %r60;
	mul.wide.u32 	%rd78, %r177, 4;
	add.s64 	%rd79, %rd1, %rd78;
	ld.global.u32 	%r178, [%rd79];
	st.local.v2.u32 	[%rd4], {%r176, %r178};
	{ // callseq 24, 0
	.param .b64 param0;
	st.param.b64 	[param0], %rd72;
	.param .b64 param1;
	st.param.b64 	[param1], %rd73;
	.param .b32 retval0;
	call.uni (retval0), 
	vprintf, 
	(
	param0, 
	param1
	);
	ld.param.b32 	%r179, [retval0];
	} // callseq 24
	ld.global.u32 	%r181, [%rd77+4];
	ld.global.u32 	%r182, [%rd79];
	mad.lo.s32 	%r183, %r182, %r181, %r175;
	ld.global.u32 	%r184, [%rd77+8];
	add.s32 	%r185, %r177, %r60;
	mul.wide.u32 	%rd80, %r185, 4;
	add.s64 	%rd81, %rd1, %rd80;
	ld.global.u32 	%r186, [%rd81];
	st.local.v2.u32 	[%rd4], {%r184, %r186};
	{ // callseq 25, 0
	.param .b64 param0;
	st.param.b64 	[param0], %rd72;
	.param .b64 param1;
	st.param.b64 	[param1], %rd73;
	.param .b32 retval0;
	call.uni (retval0), 
	vprintf, 
	(
	param0, 
	param1
	);
	ld.param.b32 	%r187, [retval0];
	} // callseq 25
	ld.global.u32 	%r189, [%rd77+8];
	ld.global.u32 	%r190, [%rd81];
	mad.lo.s32 	%r191, %r190, %r189, %r183;
	ld.global.u32 	%r192, [%rd77+12];
	add.s32 	%r193, %r185, %r60;
	mul.wide.u32 	%rd82, %r193, 4;
	add.s64 	%rd83, %rd1, %rd82;
	ld.global.u32 	%r194, [%rd83];
	st.local.v2.u32 	[%rd4], {%r192, %r194};
	{ // callseq 26, 0
	.param .b64 param0;
	st.param.b64 	[param0], %rd72;
	.param .b64 param1;
	st.param.b64 	[param1], %rd73;
	.param .b32 retval0;
	call.uni (retval0), 
	vprintf, 
	(
	param0, 
	param1
	);
	ld.param.b32 	%r195, [retval0];
	} // callseq 26
	ld.global.u32 	%r197, [%rd77+12];
	ld.global.u32 	%r198, [%rd83];
	mad.lo.s32 	%r248, %r198, %r197, %r191;
	add.s32 	%r243, %r243, 4;
$L__BB0_9:
	and.b32  	%r200, %r61, 3;
	setp.eq.s32 	%p17, %r200, 0;
	@%p17 bra 	$L__BB0_14;
	setp.eq.s32 	%p18, %r200, 1;
	@%p18 bra 	$L__BB0_12;
	add.s32 	%r201, %r243, %r2;
	mul.wide.u32 	%rd84, %r201, 4;
	add.s64 	%rd85, %rd2, %rd84;
	ld.global.u32 	%r202, [%rd85];
	mad.lo.s32 	%r203, %r243, %r60, %r229;
	mul.wide.u32 	%rd86, %r203, 4;
	add.s64 	%rd87, %rd1, %rd86;
	ld.global.u32 	%r204, [%rd87];
	st.local.v2.u32 	[%rd4], {%r202, %r204};
	cvta.global.u64 	%rd89, %rd101;
	{ // callseq 27, 0
	.param .b64 param0;
	st.param.b64 	[param0], %rd89;
	.param .b64 param1;
	st.param.b64 	[param1], %rd15;
	.param .b32 retval0;
	call.uni (retval0), 
	vprintf, 
	(
	param0, 
	param1
	);
	ld.param.b32 	%r205, [retval0];
	} // callseq 27
	ld.global.u32 	%r207, [%rd85];
	ld.global.u32 	%r208, [%rd87];
	mad.lo.s32 	%r209, %r208, %r207, %r248;
	cvt.u64.u32 	%rd91, %r243;
	add.s64 	%rd92, %rd91, %rd5;
	shl.b64 	%rd93, %rd92, 2;
	add.s64 	%rd94, %rd2, %rd93;
	ld.global.u32 	%r210, [%rd94+4];
	add.s32 	%r211, %r203, %r60;
	mul.wide.u32 	%rd95, %r211, 4;
	add.s64 	%rd96, %rd1, %rd95;
	ld.global.u32 	%r212, [%rd96];
	st.local.v2.u32 	[%rd4], {%r210, %r212};
	{ // callseq 28, 0
	.param .b64 param0;
	st.param.b64 	[param0], %rd89;
	.param .b64 param1;
	st.param.b64 	[param1], %rd15;
	.param .b32 retval0;
	call.uni (retval0), 
	vprintf, 
	(
	param0, 
	param1
	);
	ld.param.b32 	%r213, [retval0];
	} // callseq 28
	ld.global.u32 	%r215, [%rd94+4];
	ld.global.u32 	%r216, [%rd96];
	mad.lo.s32 	%r248, %r216, %r215, %r209;
	add.s32 	%r243, %r243, 2;
$L__BB0_12:
	and.b32  	%r217, %r61, 1;
	setp.eq.b32 	%p19, %r217, 1;
	not.pred 	%p20, %p19;
	@%p20 bra 	$L__BB0_14;
	add.s32 	%r218, %r243, %r2;
	mul.wide.u32 	%rd97, %r218, 4;
	add.s64 	%rd98, %rd2, %rd97;
	ld.global.u32 	%r219, [%rd98];
	mad.lo.s32 	%r220, %r243, %r60, %r229;
	mul.wide.u32 	%rd99, %r220, 4;
	add.s64 	%rd100, %rd1, %rd99;
	ld.global.u32 	%r221, [%rd100];
	st.local.v2.u32 	[%rd4], {%r219, %r221};
	cvta.global.u64 	%rd102, %rd101;
	{ // callseq 29, 0
	.param .b64 param0;
	st.param.b64 	[param0], %rd102;
	.param .b64 param1;
	st.param.b64 	[param1], %rd15;
	.param .b32 retval0;
	call.uni (retval0), 
	vprintf, 
	(
	param0, 
	param1
	);
	ld.param.b32 	%r222, [retval0];
	} // callseq 29
	ld.global.u32 	%r224, [%rd98];
	ld.global.u32 	%r225, [%rd100];
	mad.lo.s32 	%r248, %r225, %r224, %r248;
$L__BB0_14:
	st.local.u32 	[%rd4], %r248;
	cvta.global.u64 	%rd105, %rd104;
	{ // callseq 30, 0
	.param .b64 param0;
	st.param.b64 	[param0], %rd105;
	.param .b64 param1;
	st.param.b64 	[param1], %rd15;
	.param .b32 retval0;
	call.uni (retval0), 
	vprintf, 
	(
	param0, 
	param1
	);
	ld.param.b32 	%r226, [retval0];
	} // callseq 30
	add.s32 	%r228, %r229, %r3;
	mul.wide.u32 	%rd107, %r228, 4;
	add.s64 	%rd108, %rd3, %rd107;
	st.global.u32 	[%rd108], %r248;
	add.s32 	%r229, %r229, 1;
	setp.eq.s32 	%p21, %r229, %r60;
	@%p21 bra 	$L__BB0_26;
	bra.uni 	$L__BB0_3;
$L__BB0_15:
	and.b32  	%r50, %r60, 7;
	setp.lt.u32 	%p5, %r60, 8;
	mov.b32 	%r251, 0;
	@%p5 bra 	$L__BB0_18;
	and.b32  	%r251, %r60, 2147483640;
	mov.b32 	%r249, 0;
	mov.u64 	%rd16, $str$1;
$L__BB0_17:
	.pragma "nounroll";
	mov.b32 	%r65, 0;
	st.local.u32 	[%rd4], %r65;
	cvta.global.u64 	%rd17, %rd16;
	{ // callseq 0, 0
	.param .b64 param0;
	st.param.b64 	[param0], %rd17;
	.param .b64 param1;
	st.param.b64 	[param1], %rd15;
	.param .b32 retval0;
	call.uni (retval0), 
	vprintf, 
	(
	param0, 
	param1
	);
	ld.param.b32 	%r66, [retval0];
	} // callseq 0
	add.s32 	%r68, %r249, %r3;
	mul.wide.u32 	%rd19, %r68, 4;
	add.s64 	%rd20, %rd3, %rd19;
	st.global.u32 	[%rd20], %r65;
	st.local.u32 	[%rd4], %r65;
	{ // callseq 1, 0
	.param .b64 param0;
	st.param.b64 	[param0], %rd17;
	.param .b64 param1;
	st.param.b64 	[param1], %rd15;
	.param .b32 retval0;
	call.uni (retval0), 
	vprintf, 
	(
	param0, 
	param1
	);
	ld.param.b32 	%r69, [retval0];
	} // callseq 1
	st.global.u32 	[%rd20+4], %r65;
	st.local.u32 	[%rd4], %r65;
	{ // callseq 2, 0
	.param .b64 param0;
	st.param.b64 	[param0], %rd17;
	.param .b64 param1;
	st.param.b64 	[param1], %rd15;
	.param .b32 retval0;
	call.uni (retval0), 
	vprintf, 
	(
	param0, 
	param1
	);
	ld.param.b32 	%r71, [retval0];
	} // callseq 2
	st.global.u32 	[%rd20+8], %r65;
	st.local.u32 	[%rd4], %r65;
	{ // callseq 3, 0
	.param .b64 param0;
	st.param.b64 	[param0], %rd17;
	.param .b64 param1;
	st.param.b64 	[param1], %rd15;
	.param .b32 retval0;
	call.uni (retval0), 
	vprintf, 
	(
	param0, 
	param1
	);
	ld.param.b32 	%r73, [retval0];
	} // callseq 3
	st.global.u32 	[%rd20+12], %r65;
	st.local.u32 	[%rd4], %r65;
	{ // callseq 4, 0
	.param .b64 param0;
	st.param.b64 	[param0], %rd17;
	.param .b64 param1;
	st.param.b64 	[param1], %rd15;
	.param .b32 retval0;
	call.uni (retval0), 
	vprintf, 
	(
	param0, 
	param1
	);
	ld.param.b32 	%r75, [retval0];
	} // callseq 4
	st.global.u32 	[%rd20+16], %r65;
	st.local.u32 	[%rd4], %r65;
	{ // callseq 5, 0
	.param .b64 param0;
	st.param.b64 	[param0], %rd17;
	.param .b64 param1;
	st.param.b64 	[param1], %rd15;
	.param .b32 retval0;
	call.uni (retval0), 
	vprintf, 
	(
	param0, 
	param1
	);
	ld.param.b32 	%r77, [retval0];
	} // callseq 5
	st.global.u32 	[%rd20+20], %r65;
	st.local.u32 	[%rd4], %r65;
	{ // callseq 6, 0
	.param .b64 param0;
	st.param.b64 	[param0], %rd17;
	.param .b64 param1;
	st.param.b64 	[param1], %rd15;
	.param .b32 retval0;
	call.uni (retval0), 
	vprintf, 
	(
	param0, 
	param1
	);
	ld.param.b32 	%r79, [retval0];
	} // callseq 6
	st.global.u32 	[%rd20+24], %r65;
	st.local.u32 	[%rd4], %r65;
	{ // callseq 7, 0
	.param .b64 param0;
	st.param.b64 	[param0], %rd17;
	.param .b64 param1;
	st.param.b64 	[param1], %rd15;
	.param .b32 retval0;
	call.uni (retval0), 
	vprintf, 
	(
	param0, 
	param1
	);
	ld.param.b32 	%r81, [retval0];
	} // callseq 7
	st.global.u32 	[%rd20+28], %r65;
	add.s32 	%r249, %r249, 8;
	setp.ne.s32 	%p6, %r249, %r251;
	@%p6 bra 	$L__BB0_17;
$L__BB0_18:
	setp.eq.s32 	%p7, %r50, 0;
	@%p7 bra 	$L__BB0_26;
	and.b32  	%r55, %r60, 3;
	setp.lt.u32 	%p8, %r50, 4;
	@%p8 bra 	$L__BB0_21;
	mov.b32 	%r83, 0;
	st.local.u32 	[%rd4], %r83;
	mov.u64 	%rd21, $str$1;
	cvta.global.u64 	%rd22, %rd21;
	{ // callseq 8, 0
	.param .b64 param0;
	st.param.b64 	[param0], %rd22;
	.param .b64 param1;
	st.param.b64 	[param1], %rd15;
	.param .b32 retval0;
	call.uni (retval0), 
	vprintf, 
	(
	param0, 
	param1
	);
	ld.param.b32 	%r84, [retval0];
	} // callseq 8
	add.s32 	%r86, %r251, %r3;
	mul.wide.u32 	%rd24, %r86, 4;
	add.s64 	%rd25, %rd3, %rd24;
	st.global.u32 	[%rd25], %r83;
	st.local.u32 	[%rd4], %r83;
	{ // callseq 9, 0
	.param .b64 param0;
	st.param.b64 	[param0], %rd22;
	.param .b64 param1;
	st.param.b64 	[param1], %rd15;
	.param .b32 retval0;
	call.uni (retval0), 
	vprintf, 
	(
	param0, 
	param1
	);
	ld.param.b32 	%r87, [retval0];
	} // callseq 9
	cvt.u64.u32 	%rd26, %r3;
	cvt.u64.u32 	%rd27, %r251;
	add.s64 	%rd28, %rd27, %rd26;
	shl.b64 	%rd29, %rd28, 2;
	add.s64 	%rd30, %rd3, %rd29;
	st.global.u32 	[%rd30+4], %r83;
	st.local.u32 	[%rd4], %r83;
	{ // callseq 10, 0
	.param .b64 param0;
	st.param.b64 	[param0], %rd22;
	.param .b64 param1;
	st.param.b64 	[param1], %rd15;
	.param .b32 retval0;
	call.uni (retval0), 
	vprintf, 
	(
	param0, 
	param1
	);
	ld.param.b32 	%r89, [retval0];
	} // callseq 10
	st.global.u32 	[%rd30+8], %r83;
	st.local.u32 	[%rd4], %r83;
	{ // callseq 11, 0
	.param .b64 param0;
	st.param.b64 	[param0], %rd22;
	.param .b64 param1;
	st.param.b64 	[param1], %rd15;
	.param .b32 retval0;
	call.uni (retval0), 
	vprintf, 
	(
	param0, 
	param1
	);
	ld.param.b32 	%r91, [retval0];
	} // callseq 11
	st.global.u32 	[%rd30+12], %r83;
	add.s32 	%r251, %r251, 4;
$L__BB0_21:
	setp.eq.s32 	%p9, %r55, 0;
	@%p9 bra 	$L__BB0_26;
	setp.eq.s32 	%p10, %r55, 1;
	@%p10 bra 	$L__BB0_24;
	mov.b32 	%r93, 0;
	st.local.u32 	[%rd4], %r93;
	mov.u64 	%rd31, $str$1;
	cvta.global.u64 	%rd32, %rd31;
	{ // callseq 12, 0
	.param .b64 param0;
	st.param.b64 	[param0], %rd32;
	.param .b64 param1;
	st.param.b64 	[param1], %rd15;
	.param .b32 retval0;
	call.uni (retval0), 
	vprintf, 
	(
	param0, 
	param1
	);
	ld.param.b32 	%r94, [retval0];
	} // callseq 12
	add.s32 	%r96, %r251, %r3;
	mul.wide.u32 	%rd34, %r96, 4;
	add.s64 	%rd35, %rd3, %rd34;
	st.global.u32 	[%rd35], %r93;
	st.local.u32 	[%rd4], %r93;
	{ // callseq 13, 0
	.param .b64 param0;
	st.param.b64 	[param0], %rd32;
	.param .b64 param1;
	st.param.b64 	[param1], %rd15;
	.param .b32 retval0;
	call.uni (retval0), 
	vprintf, 
	(
	param0, 
	param1
	);
	ld.param.b32 	%r97, [retval0];
	} // callseq 13
	cvt.u64.u32 	%rd36, %r3;
	cvt.u64.u32 	%rd37, %r251;
	add.s64 	%rd38, %rd37, %rd36;
	shl.b64 	%rd39, %rd38, 2;
	add.s64 	%rd40, %rd3, %rd39;
	st.global.u32 	[%rd40+4], %r93;
	add.s32 	%r251, %r251, 2;
$L__BB0_24:
	and.b32  	%r99, %r60, 1;
	setp.eq.b32 	%p11, %r99, 1;
	not.pred 	%p12, %p11;
	@%p12 bra 	$L__BB0_26;
	mov.b32 	%r100, 0;
	st.local.u32 	[%rd4], %r100;
	mov.u64 	%rd41, $str$1;
	cvta.global.u64 	%rd42, %rd41;
	{ // callseq 14, 0
	.param .b64 param0;
	st.param.b64 	[param0], %rd42;
	.param .b64 param1;
	st.param.b64 	[param1], %rd15;
	.param .b32 retval0;
	call.uni (retval0), 
	vprintf, 
	(
	param0, 
	param1
	);
	ld.param.b32 	%r101, [retval0];
	} // callseq 14
	add.s32 	%r103, %r251, %r3;
	mul.wide.u32 	%rd44, %r103, 4;
	add.s64 	%rd45, %rd3, %rd44;
	st.global.u32 	[%rd45], %r100;
$L__BB0_26:
	ret;

}
	// .globl	_Z12matrixmulcolPiS_S_ii
.visible .entry _Z12matrixmulcolPiS_S_ii(
	.param .u64 .ptr .align 1 _Z12matrixmulcolPiS_S_ii_param_0,
	.param .u64 .ptr .align 1 _Z12matrixmulcolPiS_S_ii_param_1,
	.param .u64 .ptr .align 1 _Z12matrixmulcolPiS_S_ii_param_2,
	.param .u32 _Z12matrixmulcolPiS_S_ii_param_3,
	.param .u32 _Z12matrixmulcolPiS_S_ii_param_4
)
{
	.reg .pred 	%p<21>;
	.reg .b32 	%r<171>;
	.reg .b64 	%rd<95>;

	ld.param.u64 	%rd11, [_Z12matrixmulcolPiS_S_ii_param_0];
	ld.param.u64 	%rd12, [_Z12matrixmulcolPiS_S_ii_param_1];
	ld.param.u64 	%rd13, [_Z12matrixmulcolPiS_S_ii_param_2];
	ld.param.u32 	%r63, [_Z12matrixmulcolPiS_S_ii_param_3];
	ld.param.u32 	%r64, [_Z12matrixmulcolPiS_S_ii_param_4];
	cvta.to.global.u64 	%rd1, %rd12;
	cvta.to.global.u64 	%rd2, %rd11;
	cvta.to.global.u64 	%rd3, %rd13;
	mov.u32 	%r1, %tid.x;
	mov.u32 	%r2, %ntid.x;
	setp.ge.u32 	%p1, %r1, %r2;
	setp.lt.s32 	%p2, %r63, 1;
	or.pred  	%p3, %p1, %p2;
	@%p3 bra 	$L__BB1_26;
	setp.lt.s32 	%p4, %r64, 1;
	@%p4 bra 	$L__BB1_15;
	and.b32  	%r3, %r64, 7;
	add.s32 	%r4, %r3, -1;
	and.b32  	%r5, %r64, 3;
	and.b32  	%r6, %r64, 2147483640;
	and.b32  	%r7, %r64, 1;
	neg.s32 	%r8, %r6;
	add.s32 	%r9, %r1, %r2;
	shl.b32 	%r10, %r2, 3;
	shl.b32 	%r88, %r2, 1;
	add.s32 	%r11, %r1, %r88;
	mad.lo.s32 	%r12, %r2, 3, %r1;
	shl.b32 	%r89, %r2, 2;
	add.s32 	%r13, %r1, %r89;
	mad.lo.s32 	%r14, %r2, 5, %r1;
	mad.lo.s32 	%r15, %r2, 6, %r1;
	mad.lo.s32 	%r16, %r2, 7, %r1;
	mul.wide.u32 	%rd44, %r1, 4;
	add.s64 	%rd4, %rd1, %rd44;
	mul.wide.u32 	%rd5, %r2, 32;
	mov.b32 	%r147, 0;
$L__BB1_3:
	setp.lt.u32 	%p13, %r64, 8;
	mul.lo.s32 	%r18, %r147, %r64;
	mov.b32 	%r161, 0;
	mov.u32 	%r166, %r161;
	@%p13 bra 	$L__BB1_6;
	mul.wide.u32 	%rd45, %r18, 4;
	add.s64 	%rd46, %rd2, %rd45;
	add.s64 	%rd93, %rd46, 16;
	mov.b32 	%r166, 0;
	mov.u64 	%rd94, %rd4;
	mov.u32 	%r148, %r16;
	mov.u32 	%r149, %r15;
	mov.u32 	%r150, %r14;
	mov.u32 	%r151, %r13;
	mov.u32 	%r152, %r12;
	mov.u32 	%r153, %r11;
	mov.u32 	%r154, %r9;
	mov.u32 	%r155, %r8;
$L__BB1_5:
	.pragma "nounroll";
	ld.global.u32 	%r93, [%rd93+-16];
	ld.global.u32 	%r94, [%rd94];
	mad.lo.s32 	%r95, %r94, %r93, %r166;
	ld.global.u32 	%r96, [%rd93+-12];
	mul.wide.u32 	%rd47, %r154, 4;
	add.s64 	%rd48, %rd1, %rd47;
	ld.global.u32 	%r97, [%rd48];
	mad.lo.s32 	%r98, %r97, %r96, %r95;
	ld.global.u32 	%r99, [%rd93+-8];
	mul.wide.u32 	%rd49, %r153, 4;
	add.s64 	%rd50, %rd1, %rd49;
	ld.global.u32 	%r100, [%rd50];
	mad.lo.s32 	%r101, %r100, %r99, %r98;
	ld.global.u32 	%r102, [%rd93+-4];
	mul.wide.u32 	%rd51, %r152, 4;
	add.s64 	%rd52, %rd1, %rd51;
	ld.global.u32 	%r103, [%rd52];
	mad.lo.s32 	%r104, %r103, %r102, %r101;
	ld.global.u32 	%r105, [%rd93];
	mul.wide.u32 	%rd53, %r151, 4;
	add.s64 	%rd54, %rd1, %rd53;
	ld.global.u32 	%r106, [%rd54];
	mad.lo.s32 	%r107, %r106, %r105, %r104;
	ld.global.u32 	%r108, [%rd93+4];
	mul.wide.u32 	%rd55, %r150, 4;
	add.s64 	%rd56, %rd1, %rd55;
	ld.global.u32 	%r109, [%rd56];
	mad.lo.s32 	%r110, %r109, %r108, %r107;
	ld.global.u32 	%r111, [%rd93+8];
	mul.wide.u32 	%rd57, %r149, 4;
	add.s64 	%rd58, %rd1, %rd57;
	ld.global.u32 	%r112, [%rd58];
	mad.lo.s32 	%r113, %r112, %r111, %r110;
	ld.global.u32 	%r114, [%rd93+12];
	mul.wide.u32 	%rd59, %r148, 4;
	add.s64 	%rd60, %rd1, %rd59;
	ld.global.u32 	%r115, [%rd60];
	mad.lo.s32 	%r166, %r115, %r114, %r113;
	add.s32 	%r155, %r155, 8;
	add.s32 	%r154, %r154, %r10;
	add.s32 	%r153, %r153, %r10;
	add.s32 	%r152, %r152, %r10;
	add.s32 	%r151, %r151, %r10;
	add.s32 	%r150, %r150, %r10;
	add.s32 	%r149, %r149, %r10;
	add.s32 	%r148, %r148, %r10;
	add.s64 	%rd94, %rd94, %rd5;
	add.s64 	%rd93, %rd93, 32;
	setp.ne.s32 	%p14, %r155, 0;
	mov.u32 	%r161, %r6;
	@%p14 bra 	$L__BB1_5;
$L__BB1_6:
	setp.eq.s32 	%p15, %r3, 0;
	@%p15 bra 	$L__BB1_14;
	setp.lt.u32 	%p16, %r4, 3;
	@%p16 bra 	$L__BB1_9;
	add.s32 	%r117, %r161, %r18;
	mul.wide.u32 	%rd61, %r117, 4;
	add.s64 	%rd62, %rd2, %rd61;
	ld.global.u32 	%r118, [%rd62];
	mad.lo.s32 	%r119, %r161, %r2, %r1;
	mul.wide.u32 	%rd63, %r119, 4;
	add.s64 	%rd64, %rd1, %rd63;
	ld.global.u32 	%r120, [%rd64];
	mad.lo.s32 	%r121, %r120, %r118, %r166;
	cvt.u64.u32 	%rd65, %r18;
	cvt.u64.u32 	%rd66, %r161;
	add.s64 	%rd67, %rd66, %rd65;
	shl.b64 	%rd68, %rd67, 2;
	add.s64 	%rd69, %rd2, %rd68;
	ld.global.u32 	%r122, [%rd69+4];
	add.s32 	%r123, %r119, %r2;
	mul.wide.u32 	%rd70, %r123, 4;
	add.s64 	%rd71, %rd1, %rd70;
	ld.global.u32 	%r124, [%rd71];
	mad.lo.s32 	%r125, %r124, %r122, %r121;
	ld.global.u32 	%r126, [%rd69+8];
	add.s32 	%r127, %r123, %r2;
	mul.wide.u32 	%rd72, %r127, 4;
	add.s64 	%rd73, %rd1, %rd72;
	ld.global.u32 	%r128, [%rd73];
	mad.lo.s32 	%r129, %r128, %r126, %r125;
	ld.global.u32 	%r130, [%rd69+12];
	add.s32 	%r131, %r127, %r2;
	mul.wide.u32 	%rd74, %r131, 4;
	add.s64 	%rd75, %rd1, %rd74;
	ld.global.u32 	%r132, [%rd75];
	mad.lo.s32 	%r166, %r132, %r130, %r129;
	add.s32 	%r161, %r161, 4;
$L__BB1_9:
	setp.eq.s32 	%p17, %r5, 0;
	@%p17 bra 	$L__BB1_14;
	setp.eq.s32 	%p18, %r5, 1;
	@%p18 bra 	$L__BB1_12;
	add.s32 	%r134, %r161, %r18;
	mul.wide.u32 	%rd76, %r134, 4;
	add.s64 	%rd77, %rd2, %rd76;
	ld.global.u32 	%r135, [%rd77];
	mad.lo.s32 	%r136, %r161, %r2, %r1;
	mul.wide.u32 	%rd78, %r136, 4;
	add.s64 	%rd79, %rd1, %rd78;
	ld.global.u32 	%r137, [%rd79];
	mad.lo.s32 	%r138, %r137, %r135, %r166;
	cvt.u64.u32 	%rd80, %r18;
	cvt.u64.u32 	%rd81, %r161;
	add.s64 	%rd82, %rd81, %rd80;
	shl.b64 	%rd83, %rd82, 2;
	add.s64 	%rd84, %rd2, %rd83;
	ld.global.u32 	%r139, [%rd84+4];
	add.s32 	%r140, %r136, %r2;
	mul.wide.u32 	%rd85, %r140, 4;
	add.s64 	%rd86, %rd1, %rd85;
	ld.global.u32 	%r141, [%rd86];
	mad.lo.s32 	%r166, %r141, %r139, %r138;
	add.s32 	%r161, %r161, 2;
$L__BB1_12:
	setp.eq.s32 	%p19, %r7, 0;
	@%p19 bra 	$L__BB1_14;
	add.s32 	%r142, %r161, %r18;
	mul.wide.u32 	%rd87, %r142, 4;
	add.s64 	%rd88, %rd2, %rd87;
	ld.global.u32 	%r143, [%rd88];
	mad.lo.s32 	%r144, %r161, %r2, %r1;
	mul.wide.u32 	%rd89, %r144, 4;
	add.s64 	%rd90, %rd1, %rd89;
	ld.global.u32 	%r145, [%rd90];
	mad.lo.s32 	%r166, %r145, %r143, %r166;
$L__BB1_14:
	mad.lo.s32 	%r146, %r147, %r2, %r1;
	mul.wide.u32 	%rd91, %r146, 4;
	add.s64 	%rd92, %rd3, %rd91;
	st.global.u32 	[%rd92], %r166;
	add.s32 	%r147, %r147, 1;
	setp.eq.s32 	%p20, %r147, %r63;
	@%p20 bra 	$L__BB1_26;
	bra.uni 	$L__BB1_3;
$L__BB1_15:
	and.b32  	%r53, %r63, 7;
	setp.lt.u32 	%p5, %r63, 8;
	mov.b32 	%r169, 0;
	@%p5 bra 	$L__BB1_18;
	and.b32  	%r169, %r63, 2147483640;
	mov.b32 	%r167, 0;
$L__BB1_17:
	.pragma "nounroll";
	mad.lo.s32 	%r67, %r167, %r2, %r1;
	mul.wide.u32 	%rd14, %r67, 4;
	add.s64 	%rd15, %rd3, %rd14;
	mov.b32 	%r68, 0;
	st.global.u32 	[%rd15], %r68;
	add.s32 	%r69, %r67, %r2;
	mul.wide.u32 	%rd16, %r69, 4;
	add.s64 	%rd17, %rd3, %rd16;
	st.global.u32 	[%rd17], %r68;
	add.s32 	%r70, %r69, %r2;
	mul.wide.u32 	%rd18, %r70, 4;
	add.s64 	%rd19, %rd3, %rd18;
	st.global.u32 	[%rd19], %r68;
	add.s32 	%r71, %r70, %r2;
	mul.wide.u32 	%rd20, %r71, 4;
	add.s64 	%rd21, %rd3, %rd20;
	st.global.u32 	[%rd21], %r68;
	add.s32 	%r72, %r71, %r2;
	mul.wide.u32 	%rd22, %r72, 4;
	add.s64 	%rd23, %rd3, %rd22;
	st.global.u32 	[%rd23], %r68;
	add.s32 	%r73, %r72, %r2;
	mul.wide.u32 	%rd24, %r73, 4;
	add.s64 	%rd25, %rd3, %rd24;
	st.global.u32 	[%rd25], %r68;
	add.s32 	%r74, %r73, %r2;
	mul.wide.u32 	%rd26, %r74, 4;
	add.s64 	%rd27, %rd3, %rd26;
	st.global.u32 	[%rd27], %r68;
	add.s32 	%r75, %r74, %r2;
	mul.wide.u32 	%rd28, %r75, 4;
	add.s64 	%rd29, %rd3, %rd28;
	st.global.u32 	[%rd29], %r68;
	add.s32 	%r167, %r167, 8;
	setp.ne.s32 	%p6, %r167, %r169;
	@%p6 bra 	$L__BB1_17;
$L__BB1_18:
	setp.eq.s32 	%p7, %r53, 0;
	@%p7 bra 	$L__BB1_26;
	and.b32  	%r58, %r63, 3;
	setp.lt.u32 	%p8, %r53, 4;
	@%p8 bra 	$L__BB1_21;
	mad.lo.s32 	%r76, %r169, %r2, %r1;
	mul.wide.u32 	%rd30, %r76, 4;
	add.s64 	%rd31, %rd3, %rd30;
	mov.b32 	%r77, 0;
	st.global.u32 	[%rd31], %r77;
	add.s32 	%r78, %r76, %r2;
	mul.wide.u32 	%rd32, %r78, 4;
	add.s64 	%rd33, %rd3, %rd32;
	st.global.u32 	[%rd33], %r77;
	add.s32 	%r79, %r78, %r2;
	mul.wide.u32 	%rd34, %r79, 4;
	add.s64 	%rd35, %rd3, %rd34;
	st.global.u32 	[%rd35], %r77;
	add.s32 	%r80, %r79, %r2;
	mul.wide.u32 	%rd36, %r80, 4;
	add.s64 	%rd37, %rd3, %rd36;
	st.global.u32 	[%rd37], %r77;
	add.s32 	%r169, %r169, 4;
$L__BB1_21:
	setp.eq.s32 	%p9, %r58, 0;
	@%p9 bra 	$L__BB1_26;
	setp.eq.s32 	%p10, %r58, 1;
	@%p10 bra 	$L__BB1_24;
	mad.lo.s32 	%r81, %r169, %r2, %r1;
	mul.wide.u32 	%rd38, %r81, 4;
	add.s64 	%rd39, %rd3, %rd38;
	mov.b32 	%r82, 0;
	st.global.u32 	[%rd39], %r82;
	add.s32 	%r83, %r81, %r2;
	mul.wide.u32 	%rd40, %r83, 4;
	add.s64 	%rd41, %rd3, %rd40;
	st.global.u32 	[%rd41], %r82;
	add.s32 	%r169, %r169, 2;
$L__BB1_24:
	and.b32  	%r84, %r63, 1;
	setp.eq.b32 	%p11, %r84, 1;
	not.pred 	%p12, %p11;
	@%p12 bra 	$L__BB1_26;
	mad.lo.s32 	%r85, %r169, %r2, %r1;
	mul.wide.u32 	%rd42, %r85, 4;
	add.s64 	%rd43, %rd3, %rd42;
	mov.b32 	%r86, 0;
	st.global.u32 	[%rd43], %r86;
$L__BB1_26:
	ret;

}
	// .globl	_Z11matrixaddrcPiS_S_i
.visible .entry _Z11matrixaddrcPiS_S_i(
	.param .u64 .ptr .align 1 _Z11matrixaddrcPiS_S_i_param_0,
	.param .u64 .ptr .align 1 _Z11matrixaddrcPiS_S_i_param_1,
	.param .u64 .ptr .align 1 _Z11matrixaddrcPiS_S_i_param_2,
	.param .u32 _Z11matrixaddrcPiS_S_i_param_3
)
{
	.reg .pred 	%p<13>;
	.reg .b32 	%r<134>;
	.reg .b64 	%rd<65>;

	ld.param.u64 	%rd10, [_Z11matrixaddrcPiS_S_i_param_0];
	ld.param.u64 	%rd11, [_Z11matrixaddrcPiS_S_i_param_1];
	ld.param.u64 	%rd9, [_Z11matrixaddrcPiS_S_i_param_2];
	ld.param.u32 	%r49, [_Z11matrixaddrcPiS_S_i_param_3];
	cvta.to.global.u64 	%rd1, %rd11;
	cvta.to.global.u64 	%rd2, %rd10;
	mov.u32 	%r1, %tid.x;
	mov.u32 	%r2, %ntid.x;
	mov.u32 	%r50, %tid.y;
	mov.u32 	%r51, %ntid.y;
	setp.ge.u32 	%p1, %r1, %r2;
	setp.ge.u32 	%p2, %r50, %r51;
	or.pred  	%p3, %p1, %p2;
	@%p3 bra 	$L__BB2_14;
	setp.lt.s32 	%p4, %r49, 1;
	mov.b32 	%r133, 0;
	@%p4 bra 	$L__BB2_13;
	mul.lo.s32 	%r4, %r49, %r50;
	and.b32  	%r5, %r49, 7;
	setp.lt.u32 	%p5, %r49, 8;
	mov.b32 	%r128, 0;
	mov.u32 	%r133, %r128;
	@%p5 bra 	$L__BB2_5;
	and.b32  	%r128, %r49, 2147483640;
	neg.s32 	%r122, %r128;
	add.s32 	%r121, %r1, %r2;
	shl.b32 	%r57, %r2, 1;
	add.s32 	%r120, %r1, %r57;
	mad.lo.s32 	%r119, %r2, 3, %r1;
	shl.b32 	%r58, %r2, 2;
	add.s32 	%r118, %r1, %r58;
	mad.lo.s32 	%r117, %r2, 5, %r1;
	mad.lo.s32 	%r116, %r2, 6, %r1;
	mad.lo.s32 	%r115, %r2, 7, %r1;
	mul.wide.u32 	%rd12, %r1, 4;
	add.s64 	%rd64, %rd1, %rd12;
	mul.wide.u32 	%rd13, %r4, 4;
	add.s64 	%rd14, %rd13, %rd2;
	add.s64 	%rd63, %rd14, 16;
	mov.b32 	%r133, 0;
	mul.wide.u32 	%rd29, %r2, 32;
$L__BB2_4:
	.pragma "nounroll";
	ld.global.u32 	%r59, [%rd63+-16];
	ld.global.u32 	%r60, [%rd64];
	mad.lo.s32 	%r61, %r60, %r59, %r133;
	ld.global.u32 	%r62, [%rd63+-12];
	mul.wide.u32 	%rd15, %r121, 4;
	add.s64 	%rd16, %rd1, %rd15;
	ld.global.u32 	%r63, [%rd16];
	mad.lo.s32 	%r64, %r63, %r62, %r61;
	ld.global.u32 	%r65, [%rd63+-8];
	mul.wide.u32 	%rd17, %r120, 4;
	add.s64 	%rd18, %rd1, %rd17;
	ld.global.u32 	%r66, [%rd18];
	mad.lo.s32 	%r67, %r66, %r65, %r64;
	ld.global.u32 	%r68, [%rd63+-4];
	mul.wide.u32 	%rd19, %r119, 4;
	add.s64 	%rd20, %rd1, %rd19;
	ld.global.u32 	%r69, [%rd20];
	mad.lo.s32 	%r70, %r69, %r68, %r67;
	ld.global.u32 	%r71, [%rd63];
	mul.wide.u32 	%rd21, %r118, 4;
	add.s64 	%rd22, %rd1, %rd21;
	ld.global.u32 	%r72, [%rd22];
	mad.lo.s32 	%r73, %r72, %r71, %r70;
	ld.global.u32 	%r74, [%rd63+4];
	mul.wide.u32 	%rd23, %r117, 4;
	add.s64 	%rd24, %rd1, %rd23;
	ld.global.u32 	%r75, [%rd24];
	mad.lo.s32 	%r76, %r75, %r74, %r73;
	ld.global.u32 	%r77, [%rd63+8];
	mul.wide.u32 	%rd25, %r116, 4;
	add.s64 	%rd26, %rd1, %rd25;
	ld.global.u32 	%r78, [%rd26];
	mad.lo.s32 	%r79, %r78, %r77, %r76;
	ld.global.u32 	%r80, [%rd63+12];
	mul.wide.u32 	%rd27, %r115, 4;
	add.s64 	%rd28, %rd1, %rd27;
	ld.global.u32 	%r81, [%rd28];
	mad.lo.s32 	%r133, %r81, %r80, %r79;
	add.s32 	%r122, %r122, 8;
	shl.b32 	%r82, %r2, 3;
	add.s32 	%r121, %r121, %r82;
	add.s32 	%r120, %r120, %r82;
	add.s32 	%r119, %r119, %r82;
	add.s32 	%r118, %r118, %r82;
	add.s32 	%r117, %r117, %r82;
	add.s32 	%r116, %r116, %r82;
	add.s32 	%r115, %r115, %r82;
	add.s64 	%rd64, %rd64, %rd29;
	add.s64 	%rd63, %rd63, 32;
	setp.ne.s32 	%p6, %r122, 0;
	@%p6 bra 	$L__BB2_4;
$L__BB2_5:
	setp.eq.s32 	%p7, %r5, 0;
	@%p7 bra 	$L__BB2_13;
	and.b32  	%r36, %r49, 3;
	setp.lt.u32 	%p8, %r5, 4;
	@%p8 bra 	$L__BB2_8;
	add.s32 	%r84, %r128, %r4;
	mul.wide.u32 	%rd30, %r84, 4;
	add.s64 	%rd31, %rd2, %rd30;
	ld.global.u32 	%r85, [%rd31];
	mad.lo.s32 	%r86, %r128, %r2, %r1;
	mul.wide.u32 	%rd32, %r86, 4;
	add.s64 	%rd33, %rd1, %rd32;
	ld.global.u32 	%r87, [%rd33];
	mad.lo.s32 	%r88, %r87, %r85, %r133;
	cvt.u64.u32 	%rd34, %r4;
	cvt.u64.u32 	%rd35, %r128;
	add.s64 	%rd36, %rd35, %rd34;
	shl.b64 	%rd37, %rd36, 2;
	add.s64 	%rd38, %rd2, %rd37;
	ld.global.u32 	%r89, [%rd38+4];
	add.s32 	%r90, %r86, %r2;
	mul.wide.u32 	%rd39, %r90, 4;
	add.s64 	%rd40, %rd1, %rd39;
	ld.global.u32 	%r91, [%rd40];
	mad.lo.s32 	%r92, %r91, %r89, %r88;
	ld.global.u32 	%r93, [%rd38+8];
	add.s32 	%r94, %r90, %r2;
	mul.wide.u32 	%rd41, %r94, 4;
	add.s64 	%rd42, %rd1, %rd41;
	ld.global.u32 	%r95, [%rd42];
	mad.lo.s32 	%r96, %r95, %r93, %r92;
	ld.global.u32 	%r97, [%rd38+12];
	add.s32 	%r98, %r94, %r2;
	mul.wide.u32 	%rd43, %r98, 4;
	add.s64 	%rd44, %rd1, %rd43;
	ld.global.u32 	%r99, [%rd44];
	mad.lo.s32 	%r133, %r99, %r97, %r96;
	add.s32 	%r128, %r128, 4;
$L__BB2_8:
	setp.eq.s32 	%p9, %r36, 0;
	@%p9 bra 	$L__BB2_13;
	setp.eq.s32 	%p10, %r36, 1;
	@%p10 bra 	$L__BB2_11;
	add.s32 	%r101, %r128, %r4;
	mul.wide.u32 	%rd45, %r101, 4;
	add.s64 	%rd46, %rd2, %rd45;
	ld.global.u32 	%r102, [%rd46];
	mad.lo.s32 	%r103, %r128, %r2, %r1;
	mul.wide.u32 	%rd47, %r103, 4;
	add.s64 	%rd48, %rd1, %rd47;
	ld.global.u32 	%r104, [%rd48];
	mad.lo.s32 	%r105, %r104, %r102, %r133;
	cvt.u64.u32 	%rd49, %r4;
	cvt.u64.u32 	%rd50, %r128;
	add.s64 	%rd51, %rd50, %rd49;
	shl.b64 	%rd52, %rd51, 2;
	add.s64 	%rd53, %rd2, %rd52;
	ld.global.u32 	%r106, [%rd53+4];
	add.s32 	%r107, %r103, %r2;
	mul.wide.u32 	%rd54, %r107, 4;
	add.s64 	%rd55, %rd1, %rd54;
	ld.global.u32 	%r108, [%rd55];
	mad.lo.s32 	%r133, %r108, %r106, %r105;
	add.s32 	%r128, %r128, 2;
$L__BB2_11:
	and.b32  	%r109, %r49, 1;
	setp.eq.b32 	%p11, %r109, 1;
	not.pred 	%p12, %p11;
	@%p12 bra 	$L__BB2_13;
	add.s32 	%r110, %r128, %r4;
	mul.wide.u32 	%rd56, %r110, 4;
	add.s64 	%rd57, %rd2, %rd56;
	ld.global.u32 	%r111, [%rd57];
	mad.lo.s32 	%r112, %r128, %r2, %r1;
	mul.wide.u32 	%rd58, %r112, 4;
	add.s64 	%rd59, %rd1, %rd58;
	ld.global.u32 	%r113, [%rd59];
	mad.lo.s32 	%r133, %r113, %r111, %r133;
$L__BB2_13:
	mad.lo.s32 	%r114, %r50, %r2, %r1;
	cvta.to.global.u64 	%rd60, %rd9;
	mul.wide.u32 	%rd61, %r114, 4;
	add.s64 	%rd62, %rd60, %rd61;
	st.global.u32 	[%rd62], %r133;
$L__BB2_14:
	ret;

}


// ===== COMPILED SASS (sm_100) =====

	.target	sm_100

	.elftype	@"ET_EXEC"


//--------------------- .note.nv.tkinfo           --------------------------
	.section	.note.nv.tkinfo,"",@"SHT_NOTE"
	.sectionflags	@"SHF_NOTE_NV_TKINFO"
	.tkinfo
        /*0018*/ 	.word	0x00000002
        /*0030*/ 	.string	""
        /*0030*/ 	.string	"ptxas"
        /*0030*/ 	.string	"Cuda compilation tools, release 13.0, V13.0.88"
        /*0030*/ 	.string	"Build cuda_13.0.r13.0/compiler.36424714_0"
        /*0030*/ 	.string	"-arch sm_100 -m 64 "



//--------------------- .note.nv.cuinfo           --------------------------
	.section	.note.nv.cuinfo,"",@"SHT_NOTE"
	.sectionflags	@"SHF_NOTE_NV_CUINFO"
        /*0018*/ 	.short	0x0002
        /*001a*/ 	.short	0x0064
        /*001c*/ 	.short	0x0082
	.zero		2


//--------------------- .nv.info                  --------------------------
	.section	.nv.info,"",@"SHT_CUDA_INFO"
	.align	4


	//----- nvinfo : EIATTR_REGCOUNT
	.align		4
        /*0000*/ 	.byte	0x04, 0x2f
        /*0002*/ 	.short	(.L_3 - .L_2)
	.align		4
.L_2:
        /*0004*/ 	.word	index@(_Z12matrixmulrowPiS_S_ii)
        /*0008*/ 	.word	0x0000002a


	//----- nvinfo : EIATTR_FRAME_SIZE
	.align		4
.L_3:
        /*000c*/ 	.byte	0x04, 0x11
        /*000e*/ 	.short	(.L_5 - .L_4)
	.align		4
.L_4:
        /*0010*/ 	.word	index@(_Z12matrixmulrowPiS_S_ii)
        /*0014*/ 	.word	0x00000008


	//----- nvinfo : EIATTR_REGCOUNT
	.align		4
.L_5:
        /*0018*/ 	.byte	0x04, 0x2f
        /*001a*/ 	.short	(.L_7 - .L_6)
	.align		4
.L_6:
        /*001c*/ 	.word	index@(_Z12matrixmulcolPiS_S_ii)
        /*0020*/ 	.word	0x00000020


	//----- nvinfo : EIATTR_FRAME_SIZE
	.align		4
.L_7:
        /*0024*/ 	.byte	0x04, 0x11
        /*0026*/ 	.short	(.L_9 - .L_8)
	.align		4
.L_8:
        /*0028*/ 	.word	index@(_Z12matrixmulcolPiS_S_ii)
        /*002c*/ 	.word	0x00000000


	//----- nvinfo : EIATTR_REGCOUNT
	.align		4
.L_9:
        /*0030*/ 	.byte	0x04, 0x2f
        /*0032*/ 	.short	(.L_11 - .L_10)
	.align		4
.L_10:
        /*0034*/ 	.word	index@(_Z11matrixaddrcPiS_S_i)
        /*0038*/ 	.word	0x00000020


	//----- nvinfo : EIATTR_FRAME_SIZE
	.align		4
.L_11:
        /*003c*/ 	.byte	0x04, 0x11
        /*003e*/ 	.short	(.L_13 - .L_12)
	.align		4
.L_12:
        /*0040*/ 	.word	index@(_Z11matrixaddrcPiS_S_i)
        /*0044*/ 	.word	0x00000000


	//----- nvinfo : EIATTR_MIN_STACK_SIZE
	.align		4
.L_13:
        /*0048*/ 	.byte	0x04, 0x12
        /*004a*/ 	.short	(.L_15 - .L_14)
	.align		4
.L_14:
        /*004c*/ 	.word	index@(_Z11matrixaddrcPiS_S_i)
        /*0050*/ 	.word	0x00000000


	//----- nvinfo : EIATTR_MIN_STACK_SIZE
	.align		4
.L_15:
        /*0054*/ 	.byte	0x04, 0x12
        /*0056*/ 	.short	(.L_17 - .L_16)
	.align		4
.L_16:
        /*0058*/ 	.word	index@(_Z12matrixmulcolPiS_S_ii)
        /*005c*/ 	.word	0x00000000


	//----- nvinfo : EIATTR_MIN_STACK_SIZE
	.align		4
.L_17:
        /*0060*/ 	.byte	0x04, 0x12
        /*0062*/ 	.short	(.L_19 - .L_18)
	.align		4
.L_18:
        /*0064*/ 	.word	index@(_Z12matrixmulrowPiS_S_ii)
        /*0068*/ 	.word	0x00000008
.L_19:


//--------------------- .nv.compat                --------------------------
	.section	.nv.compat,"",@"SHT_CUDA_COMPAT_INFO"
	.align	4
        /*0000*/ 	.byte	0x02, 0x09, 0x00, 0x00, 0x02, 0x02, 0x01, 0x00, 0x02, 0x05, 0x05, 0x00, 0x03, 0x07, 0x01, 0x01
        /*0010*/ 	.byte	0x02, 0x03, 0x00, 0x00, 0x02, 0x06, 0x01, 0x00, 0x04, 0x0b, 0x08, 0x00, 0x09, 0x00, 0x00, 0x00
        /*0020*/ 	.byte	0x00, 0x00, 0x00, 0x00


//--------------------- .nv.info._Z11matrixaddrcPiS_S_i --------------------------
	.section	.nv.info._Z11matrixaddrcPiS_S_i,"",@"SHT_CUDA_INFO"
	.sectionflags	@""
	.align	4


	//----- nvinfo : EIATTR_CUDA_API_VERSION
	.align		4
        /*0000*/ 	.byte	0x04, 0x37
        /*0002*/ 	.short	(.L_21 - .L_20)
.L_20:
        /*0004*/ 	.word	0x00000082


	//----- nvinfo : EIATTR_KPARAM_INFO
	.align		4
.L_21:
        /*0008*/ 	.byte	0x04, 0x17
        /*000a*/ 	.short	(.L_23 - .L_22)
.L_22:
        /*000c*/ 	.word	0x00000000
        /*0010*/ 	.short	0x0003
        /*0012*/ 	.short	0x0018
        /*0014*/ 	.byte	0x00, 0xf0, 0x11, 0x00


	//----- nvinfo : EIATTR_KPARAM_INFO
	.align		4
.L_23:
        /*0018*/ 	.byte	0x04, 0x17
        /*001a*/ 	.short	(.L_25 - .L_24)
.L_24:
        /*001c*/ 	.word	0x00000000
        /*0020*/ 	.short	0x0002
        /*0022*/ 	.short	0x0010
        /*0024*/ 	.byte	0x00, 0xf5, 0x21, 0x00


	//----- nvinfo : EIATTR_KPARAM_INFO
	.align		4
.L_25:
        /*0028*/ 	.byte	0x04, 0x17
        /*002a*/ 	.short	(.L_27 - .L_26)
.L_26:
        /*002c*/ 	.word	0x00000000
        /*0030*/ 	.short	0x0001
        /*0032*/ 	.short	0x0008
        /*0034*/ 	.byte	0x00, 0xf5, 0x21, 0x00


	//----- nvinfo : EIATTR_KPARAM_INFO
	.align		4
.L_27:
        /*0038*/ 	.byte	0x04, 0x17
        /*003a*/ 	.short	(.L_29 - .L_28)
.L_28:
        /*003c*/ 	.word	0x00000000
        /*0040*/ 	.short	0x0000
        /*0042*/ 	.short	0x0000
        /*0044*/ 	.byte	0x00, 0xf5, 0x21, 0x00


	//----- nvinfo : EIATTR_SPARSE_MMA_MASK
	.align		4
.L_29:
        /*0048*/ 	.byte	0x03, 0x50
        /*004a*/ 	.short	0x0000


	//----- nvinfo : EIATTR_MAXREG_COUNT
	.align		4
        /*004c*/ 	.byte	0x03, 0x1b
        /*004e*/ 	.short	0x00ff


	//----- nvinfo : EIATTR_MERCURY_ISA_VERSION
	.align		4
        /*0050*/ 	.byte	0x03, 0x5f
        /*0052*/ 	.short	0x0101


	//----- nvinfo : EIATTR_VRC_CTA_INIT_COUNT
	.align		4
        /*0054*/ 	.byte	0x02, 0x4a
	.zero		1
	.zero		1


	//----- nvinfo : EIATTR_EXIT_INSTR_OFFSETS
	.align		4
        /*0058*/ 	.byte	0x04, 0x1c
        /*005a*/ 	.short	(.L_31 - .L_30)


	//   ....[0]....
.L_30:
        /*005c*/ 	.word	0x00000070


	//   ....[1]....
        /*0060*/ 	.word	0x000009a0


	//----- nvinfo : EIATTR_CBANK_PARAM_SIZE
	.align		4
.L_31:
        /*0064*/ 	.byte	0x03, 0x19
        /*0066*/ 	.short	0x001c


	//----- nvinfo : EIATTR_PARAM_CBANK
	.align		4
        /*0068*/ 	.byte	0x04, 0x0a
        /*006a*/ 	.short	(.L_33 - .L_32)
	.align		4
.L_32:
        /*006c*/ 	.word	index@(.nv.constant0._Z11matrixaddrcPiS_S_i)
        /*0070*/ 	.short	0x0380
        /*0072*/ 	.short	0x001c


	//----- nvinfo : EIATTR_SW_WAR
	.align		4
.L_33:
        /*0074*/ 	.byte	0x04, 0x36
        /*0076*/ 	.short	(.L_35 - .L_34)
.L_34:
        /*0078*/ 	.word	0x00000008
.L_35:


//--------------------- .nv.info._Z12matrixmulcolPiS_S_ii --------------------------
	.section	.nv.info._Z12matrixmulcolPiS_S_ii,"",@"SHT_CUDA_INFO"
	.sectionflags	@""
	.align	4


	//----- nvinfo : EIATTR_CUDA_API_VERSION
	.align		4
        /*0000*/ 	.byte	0x04, 0x37
        /*0002*/ 	.short	(.L_37 - .L_36)
.L_36:
        /*0004*/ 	.word	0x00000082


	//----- nvinfo : EIATTR_KPARAM_INFO
	.align		4
.L_37:
        /*0008*/ 	.byte	0x04, 0x17
        /*000a*/ 	.short	(.L_39 - .L_38)
.L_38:
        /*000c*/ 	.word	0x00000000
        /*0010*/ 	.short	0x0004
        /*0012*/ 	.short	0x001c
        /*0014*/ 	.byte	0x00, 0xf0, 0x11, 0x00


	//----- nvinfo : EIATTR_KPARAM_INFO
	.align		4
.L_39:
        /*0018*/ 	.byte	0x04, 0x17
        /*001a*/ 	.short	(.L_41 - .L_40)
.L_40:
        /*001c*/ 	.word	0x00000000
        /*0020*/ 	.short	0x0003
        /*0022*/ 	.short	0x0018
        /*0024*/ 	.byte	0x00, 0xf0, 0x11, 0x00


	//----- nvinfo : EIATTR_KPARAM_INFO
	.align		4
.L_41:
        /*0028*/ 	.byte	0x04, 0x17
        /*002a*/ 	.short	(.L_43 - .L_42)
.L_42:
        /*002c*/ 	.word	0x00000000
        /*0030*/ 	.short	0x0002
        /*0032*/ 	.short	0x0010
        /*0034*/ 	.byte	0x00, 0xf5, 0x21, 0x00


	//----- nvinfo : EIATTR_KPARAM_INFO
	.align		4
.L_43:
        /*0038*/ 	.byte	0x04, 0x17
        /*003a*/ 	.short	(.L_45 - .L_44)
.L_44:
        /*003c*/ 	.word	0x00000000
        /*0040*/ 	.short	0x0001
        /*0042*/ 	.short	0x0008
        /*0044*/ 	.byte	0x00, 0xf5, 0x21, 0x00


	//----- nvinfo : EIATTR_KPARAM_INFO
	.align		4
.L_45:
        /*0048*/ 	.byte	0x04, 0x17
        /*004a*/ 	.short	(.L_47 - .L_46)
.L_46:
        /*004c*/ 	.word	0x00000000
        /*0050*/ 	.short	0x0000
        /*0052*/ 	.short	0x0000
        /*0054*/ 	.byte	0x00, 0xf5, 0x21, 0x00


	//----- nvinfo : EIATTR_SPARSE_MMA_MASK
	.align		4
.L_47:
        /*0058*/ 	.byte	0x03, 0x50
        /*005a*/ 	.short	0x0000


	//----- nvinfo : EIATTR_MAXREG_COUNT
	.align		4
        /*005c*/ 	.byte	0x03, 0x1b
        /*005e*/ 	.short	0x00ff


	//----- nvinfo : EIATTR_MERCURY_ISA_VERSION
	.align		4
        /*0060*/ 	.byte	0x03, 0x5f
        /*0062*/ 	.short	0x0101


	//----- nvinfo : EIATTR_VRC_CTA_INIT_COUNT
	.align		4
        /*0064*/ 	.byte	0x02, 0x4a
	.zero		1
	.zero		1


	//----- nvinfo : EIATTR_EXIT_INSTR_OFFSETS
	.align		4
        /*0068*/ 	.byte	0x04, 0x1c
        /*006a*/ 	.short	(.L_49 - .L_48)


	//   ....[0]....
.L_48:
        /*006c*/ 	.word	0x00000060


	//   ....[1]....
        /*0070*/ 	.word	0x00000c60


	//   ....[2]....
        /*0074*/ 	.word	0x00000ec0


	//   ....[3]....
        /*0078*/ 	.word	0x00000ff0


	//   ....[4]....
        /*007c*/ 	.word	0x000010c0


	//   ....[5]....
        /*0080*/ 	.word	0x00001110


	//----- nvinfo : EIATTR_CBANK_PARAM_SIZE
	.align		4
.L_49:
        /*0084*/ 	.byte	0x03, 0x19
        /*0086*/ 	.short	0x0020


	//----- nvinfo : EIATTR_PARAM_CBANK
	.align		4
        /*0088*/ 	.byte	0x04, 0x0a
        /*008a*/ 	.short	(.L_51 - .L_50)
	.align		4
.L_50:
        /*008c*/ 	.word	index@(.nv.constant0._Z12matrixmulcolPiS_S_ii)
        /*0090*/ 	.short	0x0380
        /*0092*/ 	.short	0x0020


	//----- nvinfo : EIATTR_SW_WAR
	.align		4
.L_51:
        /*0094*/ 	.byte	0x04, 0x36
        /*0096*/ 	.short	(.L_53 - .L_52)
.L_52:
        /*0098*/ 	.word	0x00000008
.L_53:


//--------------------- .nv.info._Z12matrixmulrowPiS_S_ii --------------------------
	.section	.nv.info._Z12matrixmulrowPiS_S_ii,"",@"SHT_CUDA_INFO"
	.sectionflags	@""
	.align	4


	//----- nvinfo : EIATTR_CUDA_API_VERSION
	.align		4
        /*0000*/ 	.byte	0x04, 0x37
        /*0002*/ 	.short	(.L_55 - .L_54)
.L_54:
        /*0004*/ 	.word	0x00000082


	//----- nvinfo : EIATTR_KPARAM_INFO
	.align		4
.L_55:
        /*0008*/ 	.byte	0x04, 0x17
        /*000a*/ 	.short	(.L_57 - .L_56)
.L_56:
        /*000c*/ 	.word	0x00000000
        /*0010*/ 	.short	0x0004
        /*0012*/ 	.short	0x001c
        /*0014*/ 	.byte	0x00, 0xf0, 0x11, 0x00


	//----- nvinfo : EIATTR_KPARAM_INFO
	.align		4
.L_57:
        /*0018*/ 	.byte	0x04, 0x17
        /*001a*/ 	.short	(.L_59 - .L_58)
.L_58:
        /*001c*/ 	.word	0x00000000
        /*0020*/ 	.short	0x0003
        /*0022*/ 	.short	0x0018
        /*0024*/ 	.byte	0x00, 0xf0, 0x11, 0x00


	//----- nvinfo : EIATTR_KPARAM_INFO
	.align		4
.L_59:
        /*0028*/ 	.byte	0x04, 0x17
        /*002a*/ 	.short	(.L_61 - .L_60)
.L_60:
        /*002c*/ 	.word	0x00000000
        /*0030*/ 	.short	0x0002
        /*0032*/ 	.short	0x0010
        /*0034*/ 	.byte	0x00, 0xf5, 0x21, 0x00


	//----- nvinfo : EIATTR_KPARAM_INFO
	.align		4
.L_61:
        /*0038*/ 	.byte	0x04, 0x17
        /*003a*/ 	.short	(.L_63 - .L_62)
.L_62:
        /*003c*/ 	.word	0x00000000
        /*0040*/ 	.short	0x0001
        /*0042*/ 	.short	0x0008
        /*0044*/ 	.byte	0x00, 0xf5, 0x21, 0x00


	//----- nvinfo : EIATTR_KPARAM_INFO
	.align		4
.L_63:
        /*0048*/ 	.byte	0x04, 0x17
        /*004a*/ 	.short	(.L_65 - .L_64)
.L_64:
        /*004c*/ 	.word	0x00000000
        /*0050*/ 	.short	0x0000
        /*0052*/ 	.short	0x0000
        /*0054*/ 	.byte	0x00, 0xf5, 0x21, 0x00


	//----- nvinfo : EIATTR_SPARSE_MMA_MASK
	.align		4
.L_65:
        /*0058*/ 	.byte	0x03, 0x50
        /*005a*/ 	.short	0x0000


	//----- nvinfo : EIATTR_MAXREG_COUNT
	.align		4
        /*005c*/ 	.byte	0x03, 0x1b
        /*005e*/ 	.short	0x00ff


	//----- nvinfo : EIATTR_EXTERNS
	.align		4
        /*0060*/ 	.byte	0x04, 0x0f
        /*0062*/ 	.short	(.L_67 - .L_66)


	//   ....[0]....
	.align		4
.L_66:
        /*0064*/ 	.word	index@(vprintf)


	//----- nvinfo : EIATTR_MERCURY_ISA_VERSION
	.align		4
.L_67:
        /*0068*/ 	.byte	0x03, 0x5f
        /*006a*/ 	.short	0x0101


	//----- nvinfo : EIATTR_VRC_CTA_INIT_COUNT
	.align		4
        /*006c*/ 	.byte	0x02, 0x4a
	.zero		1
	.zero		1


	//----- nvinfo : EIATTR_SYSCALL_OFFSETS
	.align		4
        /*0070*/ 	.byte	0x04, 0x46
        /*0072*/ 	.short	(.L_69 - .L_68)


	//   ....[0]....
.L_68:
        /*0074*/ 	.word	0x00000370


	//   ....[1]....
        /*0078*/ 	.word	0x00000480


	//   ....[2]....
        /*007c*/ 	.word	0x00000580


	//   ....[3]....
        /*0080*/ 	.word	0x00000680


	//   ....[4]....
        /*0084*/ 	.word	0x00000780


	//   ....[5]....
        /*0088*/ 	.word	0x00000880


	//   ....[6]....
        /*008c*/ 	.word	0x00000980


	//   ....[7]....
        /*0090*/ 	.word	0x00000a80


	//   ....[8]....
        /*0094*/ 	.word	0x00000d60


	//   ....[9]....
        /*0098*/ 	.word	0x00000ed0


	//   ....[10]....
        /*009c*/ 	.word	0x00000ff0


	//   ....[11]....
        /*00a0*/ 	.word	0x00001110


	//   ....[12]....
        /*00a4*/ 	.word	0x000012d0


	//   ....[13]....
        /*00a8*/ 	.word	0x00001440


	//   ....[14]....
        /*00ac*/ 	.word	0x000015f0


	//   ....[15]....
        /*00b0*/ 	.word	0x000016c0


	//   ....[16]....
        /*00b4*/ 	.word	0x000018c0


	//   ....[17]....
        /*00b8*/ 	.word	0x00001990


	//   ....[18]....
        /*00bc*/ 	.word	0x00001a30


	//   ....[19]....
        /*00c0*/ 	.word	0x00001ad0


	//   ....[20]....
        /*00c4*/ 	.word	0x00001b70


	//   ....[21]....
        /*00c8*/ 	.word	0x00001c10


	//   ....[22]....
        /*00cc*/ 	.word	0x00001cb0


	//   ....[23]....
        /*00d0*/ 	.word	0x00001d50


	//   ....[24]....
        /*00d4*/ 	.word	0x00001ea0


	//   ....[25]....
        /*00d8*/ 	.word	0x00001f70


	//   ....[26]....
        /*00dc*/ 	.word	0x00002060


	//   ....[27]....
        /*00e0*/ 	.word	0x00002100


	//   ....[28]....
        /*00e4*/ 	.word	0x00002200


	//   ....[29]....
        /*00e8*/ 	.word	0x000022d0


	//   ....[30]....
        /*00ec*/ 	.word	0x00002420


	//----- nvinfo : EIATTR_EXIT_INSTR_OFFSETS
	.align		4
.L_69:
        /*00f0*/ 	.byte	0x04, 0x1c
        /*00f2*/ 	.short	(.L_71 - .L_70)


	//   ....[0]....
.L_70:
        /*00f4*/ 	.word	0x000000b0


	//   ....[1]....
        /*00f8*/ 	.word	0x00001770


	//   ....[2]....
        /*00fc*/ 	.word	0x00001dc0


	//   ....[3]....
        /*0100*/ 	.word	0x00002140


	//   ....[4]....
        /*0104*/ 	.word	0x00002380


	//   ....[5]....
        /*0108*/ 	.word	0x00002470


	//----- nvinfo : EIATTR_CRS_STACK_SIZE
	.align		4
.L_71:
        /*010c*/ 	.byte	0x04, 0x1e
        /*010e*/ 	.short	(.L_73 - .L_72)
.L_72:
        /*0110*/ 	.word	0x00000000


	//----- nvinfo : EIATTR_CBANK_PARAM_SIZE
	.align		4
.L_73:
        /*0114*/ 	.byte	0x03, 0x19
        /*0116*/ 	.short	0x0020


	//----- nvinfo : EIATTR_PARAM_CBANK
	.align		4
        /*0118*/ 	.byte	0x04, 0x0a
        /*011a*/ 	.short	(.L_75 - .L_74)
	.align		4
.L_74:
        /*011c*/ 	.word	index@(.nv.constant0._Z12matrixmulrowPiS_S_ii)
        /*0120*/ 	.short	0x0380
        /*0122*/ 	.short	0x0020


	//----- nvinfo : EIATTR_SW_WAR
	.align		4
.L_75:
        /*0124*/ 	.byte	0x04, 0x36
        /*0126*/ 	.short	(.L_77 - .L_76)
.L_76:
        /*0128*/ 	.word	0x00000008
.L_77:


//--------------------- .nv.callgraph             --------------------------
	.section	.nv.callgraph,"",@"SHT_CUDA_CALLGRAPH"
	.align	4
	.sectionentsize	8
	.align		4
        /*0000*/ 	.word	0x00000000
	.align		4
        /*0004*/ 	.word	0xffffffff
	.align		4
        /*0008*/ 	.word	index@(_Z12matrixmulrowPiS_S_ii)
	.align		4
        /*000c*/ 	.word	index@(vprintf)
	.align		4
        /*0010*/ 	.word	0x00000000
	.align		4
        /*0014*/ 	.word	0xfffffffe
	.align		4
        /*0018*/ 	.word	0x00000000
	.align		4
        /*001c*/ 	.word	0xfffffffd
	.align		4
        /*0020*/ 	.word	0x00000000
	.align		4
        /*0024*/ 	.word	0xfffffffc


//--------------------- .nv.constant4             --------------------------
	.section	.nv.constant4,"a",@progbits
	.align	8
	.align		8
.nv.constant4:
        /*0000*/ 	.dword	$str
	.align		8
        /*0008*/ 	.dword	$str$1
	.align		8
        /*0010*/ 	.dword	vprintf


//--------------------- .text._Z11matrixaddrcPiS_S_i --------------------------
	.section	.text._Z11matrixaddrcPiS_S_i,"ax",@progbits
	.align	128
        .global         _Z11matrixaddrcPiS_S_i
        .type           _Z11matrixaddrcPiS_S_i,@function
        .size           _Z11matrixaddrcPiS_S_i,(.L_x_60 - _Z11matrixaddrcPiS_S_i)
        .other          _Z11matrixaddrcPiS_S_i,@"STO_CUDA_ENTRY STV_DEFAULT"
_Z11matrixaddrcPiS_S_i:
.text._Z11matrixaddrcPiS_S_i:
[----:B------:R-:W-:Y:S01]  /*0000*/  LDC R1, c[0x0][0x37c] ;  /* 0x0000df00ff017b82 */ /* 0x000fe20000000800 */
[----:B------:R-:W0:Y:S07]  /*0010*/  S2R R0, SR_TID.Y ;  /* 0x0000000000007919 */ /* 0x000e2e0000002200 */
[----:B------:R-:W1:Y:S01]  /*0020*/  LDC R2, c[0x0][0x360] ;  /* 0x0000d800ff027b82 */ /* 0x000e620000000800 */
[----:B------:R-:W0:Y:S01]  /*0030*/  LDCU UR4, c[0x0][0x364] ;  /* 0x00006c80ff0477ac */ /* 0x000e220008000800 */
[----:B------:R-:W1:Y:S01]  /*0040*/  S2R R3, SR_TID.X ;  /* 0x0000000000037919 */ /* 0x000e620000002100 */
[----:B0-----:R-:W-:-:S04]  /*0050*/  ISETP.GE.U32.AND P0, PT, R0, UR4, PT ;  /* 0x0000000400007c0c */ /* 0x001fc8000bf06070 */
[----:B-1----:R-:W-:-:S13]  /*0060*/  ISETP.GE.U32.OR P0, PT, R3, R2, P0 ;  /* 0x000000020300720c */ /* 0x002fda0000706470 */
[----:B------:R-:W-:Y:S05]  /*0070*/  @P0 EXIT ;  /* 0x000000000000094d */ /* 0x000fea0003800000 */
[----:B------:R-:W0:Y:S01]  /*0080*/  LDC R5, c[0x0][0x398] ;  /* 0x0000e600ff057b82 */ /* 0x000e220000000800 */
[----:B------:R-:W1:Y:S01]  /*0090*/  LDCU.64 UR4, c[0x0][0x358] ;  /* 0x00006b00ff0477ac */ /* 0x000e620008000a00 */
[----:B------:R-:W-:Y:S01]  /*00a0*/  HFMA2 R20, -RZ, RZ, 0, 0 ;  /* 0x00000000ff147431 */ /* 0x000fe200000001ff */
[----:B0-----:R-:W-:-:S13]  /*00b0*/  ISETP.GE.AND P0, PT, R5, 0x1, PT ;  /* 0x000000010500780c */ /* 0x001fda0003f06270 */
[----:B-1----:R-:W-:Y:S05]  /*00c0*/  @!P0 BRA `(.L_x_0) ;  /* 0x0000000800248947 */ /* 0x002fea0003800000 */
[C---:B------:R-:W-:Y:S01]  /*00d0*/  ISETP.GE.U32.AND P1, PT, R5.reuse, 0x8, PT ;  /* 0x000000080500780c */ /* 0x040fe20003f26070 */
[----:B------:R-:W-:Y:S01]  /*00e0*/  IMAD R6, R0, R5, RZ ;  /* 0x0000000500067224 */ /* 0x000fe200078e02ff */
[----:B------:R-:W-:Y:S02]  /*00f0*/  LOP3.LUT R4, R5, 0x7, RZ, 0xc0, !PT ;  /* 0x0000000705047812 */ /* 0x000fe400078ec0ff */
[----:B------:R-:W-:Y:S02]  /*0100*/  MOV R9, RZ ;  /* 0x000000ff00097202 */ /* 0x000fe40000000f00 */
[----:B------:R-:W-:Y:S02]  /*0110*/  ISETP.NE.AND P0, PT, R4, RZ, PT ;  /* 0x000000ff0400720c */ /* 0x000fe40003f05270 */
[----:B------:R-:W-:-:S05]  /*0120*/  MOV R20, RZ ;  /* 0x000000ff00147202 */ /* 0x000fca0000000f00 */
[----:B------:R-:W-:Y:S06]  /*0130*/  @!P1 BRA `(.L_x_1) ;  /* 0x0000000000f89947 */ /* 0x000fec0003800000 */
[----:B------:R-:W0:Y:S01]  /*0140*/  LDC.64 R10, c[0x0][0x380] ;  /* 0x0000e000ff0a7b82 */ /* 0x000e220000000a00 */
[----:B------:R-:W-:Y:S01]  /*0150*/  LOP3.LUT R9, R5, 0x7ffffff8, RZ, 0xc0, !PT ;  /* 0x7ffffff805097812 */ /* 0x000fe200078ec0ff */
[C-C-:B------:R-:W-:Y:S01]  /*0160*/  IMAD R27, R2.reuse, 0x3, R3.reuse ;  /* 0x00000003021b7824 */ /* 0x140fe200078e0203 */
[----:B------:R-:W-:Y:S01]  /*0170*/  IADD3 R7, PT, PT, R3, R2, RZ ;  /* 0x0000000203077210 */ /* 0x000fe20007ffe0ff */
[C-C-:B------:R-:W-:Y:S01]  /*0180*/  IMAD R29, R2.reuse, 0x4, R3.reuse ;  /* 0x00000004021d7824 */ /* 0x140fe200078e0203 */
[----:B------:R-:W-:Y:S01]  /*0190*/  MOV R20, RZ ;  /* 0x000000ff00147202 */ /* 0x000fe20000000f00 */
[C-C-:B------:R-:W-:Y:S01]  /*01a0*/  IMAD R26, R2.reuse, 0x6, R3.reuse ;  /* 0x00000006021a7824 */ /* 0x140fe200078e0203 */
[----:B------:R-:W-:Y:S01]  /*01b0*/  IADD3 R8, PT, PT, -R9, RZ, RZ ;  /* 0x000000ff09087210 */ /* 0x000fe20007ffe1ff */
[----:B------:R-:W1:Y:S01]  /*01c0*/  LDC.64 R12, c[0x0][0x388] ;  /* 0x0000e200ff0c7b82 */ /* 0x000e620000000a00 */
[----:B------:R-:W-:Y:S02]  /*01d0*/  IMAD R28, R2, 0x7, R3 ;  /* 0x00000007021c7824 */ /* 0x000fe400078e0203 */
[----:B0-----:R-:W-:-:S03]  /*01e0*/  IMAD.WIDE.U32 R10, R6, 0x4, R10 ;  /* 0x00000004060a7825 */ /* 0x001fc600078e000a */
[----:B------:R-:W-:Y:S01]  /*01f0*/  IADD3 R19, P1, PT, R10, 0x10, RZ ;  /* 0x000000100a137810 */ /* 0x000fe20007f3e0ff */
[C---:B------:R-:W-:Y:S02]  /*0200*/  IMAD R10, R2.reuse, 0x5, R3 ;  /* 0x00000005020a7824 */ /* 0x040fe400078e0203 */
[----:B-1----:R-:W-:Y:S01]  /*0210*/  IMAD.WIDE.U32 R16, R3, 0x4, R12 ;  /* 0x0000000403107825 */ /* 0x002fe200078e000c */
[----:B------:R-:W-:Y:S02]  /*0220*/  IADD3.X R22, PT, PT, RZ, R11, RZ, P1, !PT ;  /* 0x0000000bff167210 */ /* 0x000fe40000ffe4ff */
[----:B------:R-:W-:-:S07]  /*0230*/  LEA R11, R2, R3, 0x1 ;  /* 0x00000003020b7211 */ /* 0x000fce00078e08ff */
.L_x_2:
[----:B------:R-:W-:Y:S02]  /*0240*/  MOV R14, R19 ;  /* 0x00000013000e7202 */ /* 0x000fe40000000f00 */
[----:B------:R-:W-:Y:S01]  /*0250*/  MOV R15, R22 ;  /* 0x00000016000f7202 */ /* 0x000fe20000000f00 */
[--C-:B------:R-:W-:Y:S01]  /*0260*/  IMAD.WIDE.U32 R18, R7, 0x4, R12.reuse ;  /* 0x0000000407127825 */ /* 0x100fe200078e000c */
[----:B------:R-:W2:Y:S04]  /*0270*/  LDG.E R22, desc[UR4][R16.64] ;  /* 0x0000000410167981 */ /* 0x000ea8000c1e1900 */
[----:B------:R-:W2:Y:S04]  /*0280*/  LDG.E R21, desc[UR4][R14.64+-0x10] ;  /* 0xfffff0040e157981 */ /* 0x000ea8000c1e1900 */
[----:B------:R-:W3:Y:S04]  /*0290*/  LDG.E R18, desc[UR4][R18.64] ;  /* 0x0000000412127981 */ /* 0x000ee8000c1e1900 */
[----:B------:R-:W3:Y:S01]  /*02a0*/  LDG.E R23, desc[UR4][R14.64+-0xc] ;  /* 0xfffff4040e177981 */ /* 0x000ee2000c1e1900 */
[----:B------:R-:W-:-:S06]  /*02b0*/  IMAD.WIDE.U32 R24, R11, 0x4, R12 ;  /* 0x000000040b187825 */ /* 0x000fcc00078e000c */
[----:B------:R-:W4:Y:S04]  /*02c0*/  LDG.E R24, desc[UR4][R24.64] ;  /* 0x0000000418187981 */ /* 0x000f28000c1e1900 */
[----:B------:R-:W5:Y:S01]  /*02d0*/  LDG.E R25, desc[UR4][R14.64+0x4] ;  /* 0x000004040e197981 */ /* 0x000f62000c1e1900 */
[----:B--2---:R-:W-:-:S03]  /*02e0*/  IMAD R20, R21, R22, R20 ;  /* 0x0000001615147224 */ /* 0x004fc600078e0214 */
[----:B------:R-:W4:Y:S01]  /*02f0*/  LDG.E R21, desc[UR4][R14.64+-0x8] ;  /* 0xfffff8040e157981 */ /* 0x000f22000c1e1900 */
[----:B---3--:R-:W-:Y:S02]  /*0300*/  IMAD R20, R23, R18, R20 ;  /* 0x0000001217147224 */ /* 0x008fe400078e0214 */
[----:B------:R-:W-:-:S06]  /*0310*/  IMAD.WIDE.U32 R22, R27, 0x4, R12 ;  /* 0x000000041b167825 */ /* 0x000fcc00078e000c */
[----:B------:R-:W2:Y:S04]  /*0320*/  LDG.E R22, desc[UR4][R22.64] ;  /* 0x0000000416167981 */ /* 0x000ea8000c1e1900 */
[----:B------:R-:W2:Y:S01]  /*0330*/  LDG.E R23, desc[UR4][R14.64+-0x4] ;  /* 0xfffffc040e177981 */ /* 0x000ea2000c1e1900 */
[----:B------:R-:W-:-:S06]  /*0340*/  IMAD.WIDE.U32 R18, R29, 0x4, R12 ;  /* 0x000000041d127825 */ /* 0x000fcc00078e000c */
[----:B------:R-:W3:Y:S04]  /*0350*/  LDG.E R18, desc[UR4][R18.64] ;  /* 0x0000000412127981 */ /* 0x000ee8000c1e1900 */
[----:B------:R-:W3:Y:S01]  /*0360*/  LDG.E R19, desc[UR4][R14.64] ;  /* 0x000000040e137981 */ /* 0x000ee2000c1e1900 */
[----:B----4-:R-:W-:-:S04]  /*0370*/  IMAD R20, R21, R24, R20 ;  /* 0x0000001815147224 */ /* 0x010fc800078e0214 */
[----:B--2---:R-:W-:Y:S02]  /*0380*/  IMAD R22, R23, R22, R20 ;  /* 0x0000001617167224 */ /* 0x004fe400078e0214 */
[----:B------:R-:W-:-:S06]  /*0390*/  IMAD.WIDE.U32 R20, R10, 0x4, R12 ;  /* 0x000000040a147825 */ /* 0x000fcc00078e000c */
[----:B------:R-:W5:Y:S01]  /*03a0*/  LDG.E R20, desc[UR4][R20.64] ;  /* 0x0000000414147981 */ /* 0x000f62000c1e1900 */
[----:B---3--:R-:W-:-:S03]  /*03b0*/  IMAD R24, R19, R18, R22 ;  /* 0x0000001213187224 */ /* 0x008fc600078e0216 */
[----:B------:R-:W2:Y:S01]  /*03c0*/  LDG.E R21, desc[UR4][R14.64+0xc] ;  /* 0x00000c040e157981 */ /* 0x000ea2000c1e1900 */
[----:B------:R-:W-:-:S03]  /*03d0*/  IMAD.WIDE.U32 R22, R26, 0x4, R12 ;  /* 0x000000041a167825 */ /* 0x000fc600078e000c */
[----:B------:R-:W3:Y:S04]  /*03e0*/  LDG.E R19, desc[UR4][R14.64+0x8] ;  /* 0x000008040e137981 */ /* 0x000ee8000c1e1900 */
[----:B------:R-:W3:Y:S01]  /*03f0*/  LDG.E R22, desc[UR4][R22.64] ;  /* 0x0000000416167981 */ /* 0x000ee2000c1e1900 */
[----:B-----5:R-:W-:Y:S02]  /*0400*/  IMAD R18, R25, R20, R24 ;  /* 0x0000001419127224 */ /* 0x020fe400078e0218 */
[----:B------:R-:W-:-:S06]  /*0410*/  IMAD.WIDE.U32 R24, R28, 0x4, R12 ;  /* 0x000000041c187825 */ /* 0x000fcc00078e000c */
[----:B------:R-:W2:Y:S01]  /*0420*/  LDG.E R24, desc[UR4][R24.64] ;  /* 0x0000000418187981 */ /* 0x000ea2000c1e1900 */
[----:B------:R-:W-:Y:S02]  /*0430*/  VIADD R8, R8, 0x8 ;  /* 0x0000000808087836 */ /* 0x000fe40000000000 */
[----:B---3--:R-:W-:Y:S01]  /*0440*/  IMAD R18, R19, R22, R18 ;  /* 0x0000001613127224 */ /* 0x008fe200078e0212 */
[----:B------:R-:W-:-:S04]  /*0450*/  IADD3 R19, P1, PT, R14, 0x20, RZ ;  /* 0x000000200e137810 */ /* 0x000fc80007f3e0ff */
[----:B------:R-:W-:Y:S02]  /*0460*/  IADD3.X R22, PT, PT, RZ, R15, RZ, P1, !PT ;  /* 0x0000000fff167210 */ /* 0x000fe40000ffe4ff */
[----:B------:R-:W-:Y:S01]  /*0470*/  ISETP.NE.AND P1, PT, R8, RZ, PT ;  /* 0x000000ff0800720c */ /* 0x000fe20003f25270 */
[C---:B------:R-:W-:Y:S01]  /*0480*/  IMAD R26, R2.reuse, 0x8, R26 ;  /* 0x00000008021a7824 */ /* 0x040fe200078e021a */
[C---:B------:R-:W-:Y:S01]  /*0490*/  LEA R7, R2.reuse, R7, 0x3 ;  /* 0x0000000702077211 */ /* 0x040fe200078e18ff */
[C---:B------:R-:W-:Y:S01]  /*04a0*/  IMAD.WIDE.U32 R16, R2.reuse, 0x20, R16 ;  /* 0x0000002002107825 */ /* 0x040fe200078e0010 */
[C---:B------:R-:W-:Y:S02]  /*04b0*/  LEA R11, R2.reuse, R11, 0x3 ;  /* 0x0000000b020b7211 */ /* 0x040fe400078e18ff */
[C---:B------:R-:W-:Y:S02]  /*04c0*/  LEA R27, R2.reuse, R27, 0x3 ;  /* 0x0000001b021b7211 */ /* 0x040fe400078e18ff */
[----:B------:R-:W-:-:S02]  /*04d0*/  LEA R29, R2, R29, 0x3 ;  /* 0x0000001d021d7211 */ /* 0x000fc400078e18ff */
[C---:B------:R-:W-:Y:S02]  /*04e0*/  LEA R10, R2.reuse, R10, 0x3 ;  /* 0x0000000a020a7211 */ /* 0x040fe400078e18ff */
[----:B------:R-:W-:Y:S01]  /*04f0*/  LEA R28, R2, R28, 0x3 ;  /* 0x0000001c021c7211 */ /* 0x000fe200078e18ff */
[----:B--2---:R-:W-:Y:S01]  /*0500*/  IMAD R20, R21, R24, R18 ;  /* 0x0000001815147224 */ /* 0x004fe200078e0212 */
[----:B------:R-:W-:Y:S06]  /*0510*/  @P1 BRA `(.L_x_2) ;  /* 0xfffffffc00481947 */ /* 0x000fec000383ffff */
.L_x_1:
[----:B------:R-:W-:Y:S05]  /*0520*/  @!P0 BRA `(.L_x_0) ;  /* 0x00000004000c8947 */ /* 0x000fea0003800000 */
[----:B------:R-:W-:Y:S02]  /*0530*/  ISETP.GE.U32.AND P1, PT, R4, 0x4, PT ;  /* 0x000000040400780c */ /* 0x000fe40003f26070 */
[----:B------:R-:W-:-:S04]  /*0540*/  LOP3.LUT R8, R5, 0x3, RZ, 0xc0, !PT ;  /* 0x0000000305087812 */ /* 0x000fc800078ec0ff */
[----:B------:R-:W-:-:S07]  /*0550*/  ISETP.NE.AND P0, PT, R8, RZ, PT ;  /* 0x000000ff0800720c */ /* 0x000fce0003f05270 */
[----:B------:R-:W-:Y:S06]  /*0560*/  @!P1 BRA `(.L_x_3) ;  /* 0x0000000000789947 */ /* 0x000fec0003800000 */
[----:B------:R-:W0:Y:S01]  /*0570*/  LDC.64 R16, c[0x0][0x380] ;  /* 0x0000e000ff107b82 */ /* 0x000e220000000a00 */
[----:B------:R-:W1:Y:S01]  /*0580*/  LDCU.64 UR6, c[0x0][0x380] ;  /* 0x00007000ff0677ac */ /* 0x000e620008000a00 */
[-C--:B------:R-:W-:Y:S01]  /*0590*/  IMAD R19, R9, R2.reuse, R3 ;  /* 0x0000000209137224 */ /* 0x080fe200078e0203 */
[CC--:B------:R-:W-:Y:S02]  /*05a0*/  IADD3 R7, PT, PT, R6.reuse, R9.reuse, RZ ;  /* 0x0000000906077210 */ /* 0x0c0fe40007ffe0ff */
[----:B------:R-:W-:Y:S02]  /*05b0*/  IADD3 R4, P1, PT, R6, R9, RZ ;  /* 0x0000000906047210 */ /* 0x000fe40007f3e0ff */
[-C--:B------:R-:W-:Y:S01]  /*05c0*/  IADD3 R11, PT, PT, R19, R2.reuse, RZ ;  /* 0x00000002130b7210 */ /* 0x080fe20007ffe0ff */
[----:B------:R-:W2:Y:S01]  /*05d0*/  LDC.64 R12, c[0x0][0x388] ;  /* 0x0000e200ff0c7b82 */ /* 0x000ea20000000a00 */
[----:B------:R-:W-:Y:S02]  /*05e0*/  IADD3.X R21, PT, PT, RZ, RZ, RZ, P1, !PT ;  /* 0x000000ffff157210 */ /* 0x000fe40000ffe4ff */
[----:B-1----:R-:W-:Y:S01]  /*05f0*/  LEA R10, P1, R4, UR6, 0x2 ;  /* 0x00000006040a7c11 */ /* 0x002fe2000f8210ff */
[----:B0-----:R-:W-:Y:S01]  /*0600*/  IMAD.WIDE.U32 R16, R7, 0x4, R16 ;  /* 0x0000000407107825 */ /* 0x001fe200078e0010 */
[----:B------:R-:W-:-:S05]  /*0610*/  IADD3 R7, PT, PT, R11, R2, RZ ;  /* 0x000000020b077210 */ /* 0x000fca0007ffe0ff */
[----:B------:R-:W3:Y:S01]  /*0620*/  LDG.E R17, desc[UR4][R16.64] ;  /* 0x0000000410117981 */ /* 0x000ee2000c1e1900 */
[----:B--2---:R-:W-:-:S04]  /*0630*/  IMAD.WIDE.U32 R18, R19, 0x4, R12 ;  /* 0x0000000413127825 */ /* 0x004fc800078e000c */
[----:B------:R-:W-:Y:S01]  /*0640*/  IMAD.WIDE.U32 R14, R11, 0x4, R12 ;  /* 0x000000040b0e7825 */ /* 0x000fe200078e000c */
[----:B------:R-:W-:Y:S01]  /*0650*/  LEA.HI.X R11, R4, UR7, R21, 0x2, P1 ;  /* 0x00000007040b7c11 */ /* 0x000fe200088f1415 */
[----:B------:R-:W3:Y:S02]  /*0660*/  LDG.E R18, desc[UR4][R18.64] ;  /* 0x0000000412127981 */ /* 0x000ee4000c1e1900 */
[C---:B------:R-:W-:Y:S02]  /*0670*/  IMAD.WIDE.U32 R22, R7.reuse, 0x4, R12 ;  /* 0x0000000407167825 */ /* 0x040fe400078e000c */
[----:B------:R-:W2:Y:S02]  /*0680*/  LDG.E R14, desc[UR4][R14.64] ;  /* 0x000000040e0e7981 */ /* 0x000ea4000c1e1900 */
[----:B------:R-:W-:Y:S02]  /*0690*/  IMAD.IADD R7, R7, 0x1, R2 ;  /* 0x0000000107077824 */ /* 0x000fe400078e0202 */
[----:B------:R-:W2:Y:S02]  /*06a0*/  LDG.E R4, desc[UR4][R10.64+0x4] ;  /* 0x000004040a047981 */ /* 0x000ea4000c1e1900 */
[----:B------:R-:W-:-:S02]  /*06b0*/  IMAD.WIDE.U32 R12, R7, 0x4, R12 ;  /* 0x00000004070c7825 */ /* 0x000fc400078e000c */
[----:B------:R-:W4:Y:S04]  /*06c0*/  LDG.E R22, desc[UR4][R22.64] ;  /* 0x0000000416167981 */ /* 0x000f28000c1e1900 */
[----:B------:R-:W4:Y:S04]  /*06d0*/  LDG.E R7, desc[UR4][R10.64+0x8] ;  /* 0x000008040a077981 */ /* 0x000f28000c1e1900 */
[----:B------:R-:W5:Y:S04]  /*06e0*/  LDG.E R21, desc[UR4][R10.64+0xc] ;  /* 0x00000c040a157981 */ /* 0x000f68000c1e1900 */
[----:B------:R-:W5:Y:S01]  /*06f0*/  LDG.E R12, desc[UR4][R12.64] ;  /* 0x000000040c0c7981 */ /* 0x000f62000c1e1900 */
[----:B------:R-:W-:Y:S01]  /*0700*/  IADD3 R9, PT, PT, R9, 0x4, RZ ;  /* 0x0000000409097810 */ /* 0x000fe20007ffe0ff */
[----:B---3--:R-:W-:-:S04]  /*0710*/  IMAD R17, R17, R18, R20 ;  /* 0x0000001211117224 */ /* 0x008fc800078e0214 */
[----:B--2---:R-:W-:-:S04]  /*0720*/  IMAD R4, R4, R14, R17 ;  /* 0x0000000e04047224 */ /* 0x004fc800078e0211 */
[----:B----4-:R-:W-:-:S04]  /*0730*/  IMAD R4, R7, R22, R4 ;  /* 0x0000001607047224 */ /* 0x010fc800078e0204 */
[----:B-----5:R-:W-:-:S07]  /*0740*/  IMAD R20, R21, R12, R4 ;  /* 0x0000000c15147224 */ /* 0x020fce00078e0204 */
.L_x_3:
[----:B------:R-:W-:Y:S05]  /*0750*/  @!P0 BRA `(.L_x_0) ;  /* 0x0000000000808947 */ /* 0x000fea0003800000 */
[----:B------:R-:W-:Y:S01]  /*0760*/  ISETP.NE.AND P1, PT, R8, 0x1, PT ;  /* 0x000000010800780c */ /* 0x000fe20003f25270 */
[----:B------:R-:W0:Y:S01]  /*0770*/  LDC.64 R18, c[0x0][0x380] ;  /* 0x0000e000ff127b82 */ /* 0x000e220000000a00 */
[----:B------:R-:W-:-:S04]  /*0780*/  LOP3.LUT R5, R5, 0x1, RZ, 0xc0, !PT ;  /* 0x0000000105057812 */ /* 0x000fc800078ec0ff */
[----:B------:R-:W-:-:S03]  /*0790*/  ISETP.NE.U32.AND P0, PT, R5, 0x1, PT ;  /* 0x000000010500780c */ /* 0x000fc60003f05070 */
[----:B------:R-:W1:Y:S04]  /*07a0*/  LDC.64 R14, c[0x0][0x388] ;  /* 0x0000e200ff0e7b82 */ /* 0x000e680000000a00 */
[CC--:B------:R-:W-:Y:S01]  /*07b0*/  @P1 IADD3 R7, PT, PT, R6.reuse, R9.reuse, RZ ;  /* 0x0000000906071210 */ /* 0x0c0fe20007ffe0ff */
[C---:B------:R-:W-:Y:S01]  /*07c0*/  @P1 IMAD R21, R9.reuse, R2, R3 ;  /* 0x0000000209151224 */ /* 0x040fe200078e0203 */
[----:B------:R-:W-:Y:S02]  /*07d0*/  @P1 IADD3 R8, P2, PT, R6, R9, RZ ;  /* 0x0000000906081210 */ /* 0x000fe40007f5e0ff */
[----:B------:R-:W2:Y:S01]  /*07e0*/  @P1 LDC.64 R16, c[0x0][0x380] ;  /* 0x0000e000ff101b82 */ /* 0x000ea20000000a00 */
[----:B------:R-:W-:-:S07]  /*07f0*/  @P1 IADD3 R9, PT, PT, R9, 0x2, RZ ;  /* 0x0000000209091810 */ /* 0x000fce0007ffe0ff */
[----:B------:R-:W3:Y:S01]  /*0800*/  LDC.64 R10, c[0x0][0x380] ;  /* 0x0000e000ff0a7b82 */ /* 0x000ee20000000a00 */
[----:B0-----:R-:W-:Y:S01]  /*0810*/  @P1 IMAD.WIDE.U32 R18, R7, 0x4, R18 ;  /* 0x0000000407121825 */ /* 0x001fe200078e0012 */
[----:B------:R-:W-:-:S05]  /*0820*/  @P1 IADD3.X R7, PT, PT, RZ, RZ, RZ, P2, !PT ;  /* 0x000000ffff071210 */ /* 0x000fca00017fe4ff */
[----:B------:R-:W4:Y:S01]  /*0830*/  @P1 LDG.E R19, desc[UR4][R18.64] ;  /* 0x0000000412131981 */ /* 0x000f22000c1e1900 */
[----:B------:R-:W0:Y:S01]  /*0840*/  LDC.64 R12, c[0x0][0x388] ;  /* 0x0000e200ff0c7b82 */ /* 0x000e220000000a00 */
[C---:B-1----:R-:W-:Y:S01]  /*0850*/  @P1 IMAD.WIDE.U32 R4, R21.reuse, 0x4, R14 ;  /* 0x0000000415041825 */ /* 0x042fe200078e000e */
[----:B------:R-:W-:Y:S02]  /*0860*/  @P1 IADD3 R21, PT, PT, R21, R2, RZ ;  /* 0x0000000215151210 */ /* 0x000fe40007ffe0ff */
[----:B--2---:R-:W-:-:S03]  /*0870*/  @P1 LEA R16, P2, R8, R16, 0x2 ;  /* 0x0000001008101211 */ /* 0x004fc600078410ff */
[----:B------:R-:W-:Y:S01]  /*0880*/  @P1 IMAD.WIDE.U32 R14, R21, 0x4, R14 ;  /* 0x00000004150e1825 */ /* 0x000fe200078e000e */
[----:B------:R-:W4:Y:S01]  /*0890*/  @P1 LDG.E R4, desc[UR4][R4.64] ;  /* 0x0000000404041981 */ /* 0x000f22000c1e1900 */
[----:B------:R-:W-:Y:S02]  /*08a0*/  @P1 LEA.HI.X R17, R8, R17, R7, 0x2, P2 ;  /* 0x0000001108111211 */ /* 0x000fe400010f1407 */
[-C--:B------:R-:W-:Y:S01]  /*08b0*/  @!P0 IADD3 R7, PT, PT, R6, R9.reuse, RZ ;  /* 0x0000000906078210 */ /* 0x080fe20007ffe0ff */
[----:B------:R-:W-:Y:S01]  /*08c0*/  @!P0 IMAD R9, R2, R9, R3 ;  /* 0x0000000902098224 */ /* 0x000fe200078e0203 */
[----:B------:R-:W2:Y:S03]  /*08d0*/  @P1 LDG.E R14, desc[UR4][R14.64] ;  /* 0x000000040e0e1981 */ /* 0x000ea6000c1e1900 */
[----:B---3--:R-:W-:Y:S01]  /*08e0*/  @!P0 IMAD.WIDE.U32 R10, R7, 0x4, R10 ;  /* 0x00000004070a8825 */ /* 0x008fe200078e000a */
[----:B------:R-:W2:Y:S03]  /*08f0*/  @P1 LDG.E R16, desc[UR4][R16.64+0x4] ;  /* 0x0000040410101981 */ /* 0x000ea6000c1e1900 */
[----:B0-----:R-:W-:-:S02]  /*0900*/  @!P0 IMAD.WIDE.U32 R12, R9, 0x4, R12 ;  /* 0x00000004090c8825 */ /* 0x001fc400078e000c */
[----:B------:R-:W3:Y:S04]  /*0910*/  @!P0 LDG.E R11, desc[UR4][R10.64] ;  /* 0x000000040a0b8981 */ /* 0x000ee8000c1e1900 */
[----:B------:R-:W3:Y:S01]  /*0920*/  @!P0 LDG.E R12, desc[UR4][R12.64] ;  /* 0x000000040c0c8981 */ /* 0x000ee2000c1e1900 */
[----:B----4-:R-:W-:-:S04]  /*0930*/  @P1 IMAD R19, R19, R4, R20 ;  /* 0x0000000413131224 */ /* 0x010fc800078e0214 */
[----:B--2---:R-:W-:-:S04]  /*0940*/  @P1 IMAD R20, R16, R14, R19 ;  /* 0x0000000e10141224 */ /* 0x004fc800078e0213 */
[----:B---3--:R-:W-:-:S07]  /*0950*/  @!P0 IMAD R20, R11, R12, R20 ;  /* 0x0000000c0b148224 */ /* 0x008fce00078e0214 */
.L_x_0:
[----:B------:R-:W0:Y:S01]  /*0960*/  LDC.64 R4, c[0x0][0x390] ;  /* 0x0000e400ff047b82 */ /* 0x000e220000000a00 */
[----:B------:R-:W-:-:S04]  /*0970*/  IMAD R3, R2, R0, R3 ;  /* 0x0000000002037224 */ /* 0x000fc800078e0203 */
[----:B0-----:R-:W-:-:S05]  /*0980*/  IMAD.WIDE.U32 R2, R3, 0x4, R4 ;  /* 0x0000000403027825 */ /* 0x001fca00078e0004 */
[----:B------:R-:W-:Y:S01]  /*0990*/  STG.E desc[UR4][R2.64], R20 ;  /* 0x0000001402007986 */ /* 0x000fe2000c101904 */
[----:B------:R-:W-:Y:S05]  /*09a0*/  EXIT ;  /* 0x000000000000794d */ /* 0x000fea0003800000 */
.L_x_4:
[----:B------:R-:W-:-:S00]  /*09b0*/  BRA `(.L_x_4) ;  /* 0xfffffffc00fc7947 */ /* 0x000fc0000383ffff */
[----:B------:R-:W-:-:S00]  /*09c0*/  NOP ;  /* 0x0000000000007918 */ /* 0x000fc00000000000 */
        /* <DEDUP_REMOVED lines=11> */
.L_x_60:


//--------------------- .text._Z12matrixmulcolPiS_S_ii --------------------------
	.section	.text._Z12matrixmulcolPiS_S_ii,"ax",@progbits
	.align	128
        .global         _Z12matrixmulcolPiS_S_ii
        .type           _Z12matrixmulcolPiS_S_ii,@function
        .size           _Z12matrixmulcolPiS_S_ii,(.L_x_61 - _Z12matrixmulcolPiS_S_ii)
        .other          _Z12matrixmulcolPiS_S_ii,@"STO_CUDA_ENTRY STV_DEFAULT"
_Z12matrixmulcolPiS_S_ii:
.text._Z12matrixmulcolPiS_S_ii:
[----:B------:R-:W-:Y:S01]  /*0000*/  LDC R1, c[0x0][0x37c] ;  /* 0x0000df00ff017b82 */ /* 0x000fe20000000800 */
[----:B------:R-:W0:Y:S07]  /*0010*/  S2R R18, SR_TID.X ;  /* 0x0000000000127919 */ /* 0x000e2e0000002100 */
[----:B------:R-:W1:Y:S01]  /*0020*/  LDC R0, c[0x0][0x398] ;  /* 0x0000e600ff007b82 */ /* 0x000e620000000800 */
[----:B------:R-:W0:Y:S01]  /*0030*/  LDCU UR25, c[0x0][0x360] ;  /* 0x00006c00ff1977ac */ /* 0x000e220008000800 */
[----:B-1----:R-:W-:-:S04]  /*0040*/  ISETP.GE.AND P0, PT, R0, 0x1, PT ;  /* 0x000000010000780c */ /* 0x002fc80003f06270 */
[----:B0-----:R-:W-:-:S13]  /*0050*/  ISETP.GE.U32.OR P0, PT, R18, UR25, !P0 ;  /* 0x0000001912007c0c */ /* 0x001fda000c706470 */
[----:B------:R-:W-:Y:S05]  /*0060*/  @P0 EXIT ;  /* 0x000000000000094d */ /* 0x000fea0003800000 */
[----:B------:R-:W0:Y:S01]  /*0070*/  LDCU UR14, c[0x0][0x39c] ;  /* 0x00007380ff0e77ac */ /* 0x000e220008000800 */
[----:B------:R-:W1:Y:S01]  /*0080*/  LDCU.64 UR22, c[0x0][0x358] ;  /* 0x00006b00ff1677ac */ /* 0x000e620008000a00 */
[----:B0-----:R-:W-:-:S09]  /*0090*/  UISETP.GE.AND UP0, UPT, UR14, 0x1, UPT ;  /* 0x000000010e00788c */ /* 0x001fd2000bf06270 */
[----:B-1----:R-:W-:Y:S05]  /*00a0*/  BRA.U !UP0, `(.L_x_5) ;  /* 0x0000000908f47547 */ /* 0x002fea000b800000 */
[----:B------:R-:W0:Y:S01]  /*00b0*/  LDC.64 R4, c[0x0][0x388] ;  /* 0x0000e200ff047b82 */ /* 0x000e220000000a00 */
[----:B------:R-:W-:Y:S01]  /*00c0*/  ULOP3.LUT UR24, UR14, 0x7, URZ, 0xc0, !UPT ;  /* 0x000000070e187892 */ /* 0x000fe2000f8ec0ff */
[----:B------:R-:W-:Y:S01]  /*00d0*/  MOV R19, UR25 ;  /* 0x0000001900137c02 */ /* 0x000fe20008000f00 */
[----:B------:R-:W-:Y:S02]  /*00e0*/  ULOP3.LUT UR15, UR14, 0x7ffffff8, URZ, 0xc0, !UPT ;  /* 0x7ffffff80e0f7892 */ /* 0x000fe4000f8ec0ff */
[----:B------:R-:W-:Y:S02]  /*00f0*/  UIADD3 UR4, UPT, UPT, UR24, -0x1, URZ ;  /* 0xffffffff18047890 */ /* 0x000fe4000fffe0ff */
[----:B------:R-:W-:Y:S01]  /*0100*/  IMAD R19, R19, 0x7, R18 ;  /* 0x0000000713137824 */ /* 0x000fe200078e0212 */
[----:B------:R-:W-:Y:S02]  /*0110*/  ULOP3.LUT UR14, UR14, 0x3, URZ, 0xc0, !UPT ;  /* 0x000000030e0e7892 */ /* 0x000fe4000f8ec0ff */
[----:B------:R-:W-:-:S02]  /*0120*/  UISETP.GE.U32.AND UP0, UPT, UR4, 0x3, UPT ;  /* 0x000000030400788c */ /* 0x000fc4000bf06070 */
[----:B------:R-:W-:Y:S01]  /*0130*/  UIADD3 UR20, UPT, UPT, -UR15, URZ, URZ ;  /* 0x000000ff0f147290 */ /* 0x000fe2000fffe1ff */
[----:B------:R-:W-:Y:S01]  /*0140*/  UMOV UR4, URZ ;  /* 0x000000ff00047c82 */ /* 0x000fe20008000000 */
[----:B0-----:R-:W-:-:S10]  /*0150*/  IMAD.WIDE.U32 R4, R18, 0x4, R4 ;  /* 0x0000000412047825 */ /* 0x001fd400078e0004 */
.L_x_10:
[----:B0-----:R-:W0:Y:S01]  /*0160*/  LDCU UR13, c[0x0][0x39c] ;  /* 0x00007380ff0d77ac */ /* 0x001e220008000800 */
[----:B------:R-:W-:Y:S01]  /*0170*/  HFMA2 R0, -RZ, RZ, 0, 0 ;  /* 0x00000000ff007431 */ /* 0x000fe200000001ff */
[----:B------:R-:W-:Y:S01]  /*0180*/  UMOV UR5, URZ ;  /* 0x000000ff00057c82 */ /* 0x000fe20008000000 */
[----:B0-----:R-:W-:Y:S02]  /*0190*/  UISETP.GE.U32.AND UP1, UPT, UR13, 0x8, UPT ;  /* 0x000000080d00788c */ /* 0x001fe4000bf26070 */
[----:B------:R-:W-:-:S07]  /*01a0*/  UIMAD UR21, UR4, UR13, URZ ;  /* 0x0000000d041572a4 */ /* 0x000fce000f8e02ff */
[----:B------:R-:W-:Y:S05]  /*01b0*/  BRA.U !UP1, `(.L_x_6) ;  /* 0x0000000509307547 */ /* 0x000fea000b800000 */
[----:B------:R-:W0:Y:S01]  /*01c0*/  LDCU.64 UR6, c[0x0][0x380] ;  /* 0x00007000ff0677ac */ /* 0x000e220008000a00 */
[----:B------:R-:W-:Y:S01]  /*01d0*/  MOV R23, UR25 ;  /* 0x0000001900177c02 */ /* 0x000fe20008000f00 */
[----:B------:R-:W-:Y:S01]  /*01e0*/  IMAD.U32 R25, RZ, RZ, UR25 ;  /* 0x00000019ff197e24 */ /* 0x000fe2000f8e00ff */
[----:B------:R-:W-:Y:S01]  /*01f0*/  MOV R7, UR25 ;  /* 0x0000001900077c02 */ /* 0x000fe20008000f00 */
[----:B------:R-:W-:Y:S01]  /*0200*/  VIADD R29, R18, UR25 ;  /* 0x00000019121d7c36 */ /* 0x000fe20008000000 */
[----:B------:R-:W-:Y:S01]  /*0210*/  MOV R21, UR25 ;  /* 0x0000001900157c02 */ /* 0x000fe20008000f00 */
[----:B------:R-:W-:Y:S01]  /*0220*/  IMAD.MOV.U32 R3, RZ, RZ, R5 ;  /* 0x000000ffff037224 */ /* 0x000fe200078e0005 */
[----:B------:R-:W-:Y:S01]  /*0230*/  MOV R27, UR25 ;  /* 0x00000019001b7c02 */ /* 0x000fe20008000f00 */
[--C-:B------:R-:W-:Y:S01]  /*0240*/  IMAD R25, R25, 0x3, R18.reuse ;  /* 0x0000000319197824 */ /* 0x100fe200078e0212 */
[----:B------:R-:W-:Y:S01]  /*0250*/  MOV R0, RZ ;  /* 0x000000ff00007202 */ /* 0x000fe20000000f00 */
[--C-:B------:R-:W-:Y:S01]  /*0260*/  IMAD R23, R23, 0x5, R18.reuse ;  /* 0x0000000517177824 */ /* 0x100fe200078e0212 */
[----:B------:R-:W-:Y:S01]  /*0270*/  MOV R22, R19 ;  /* 0x0000001300167202 */ /* 0x000fe20000000f00 */
[----:B------:R-:W-:Y:S01]  /*0280*/  IMAD R20, R7, 0x6, R18 ;  /* 0x0000000607147824 */ /* 0x000fe200078e0212 */
[----:B------:R-:W-:-:S02]  /*0290*/  MOV R2, R4 ;  /* 0x0000000400027202 */ /* 0x000fc40000000f00 */
[-C--:B------:R-:W-:Y:S02]  /*02a0*/  LEA R21, R21, R18.reuse, 0x1 ;  /* 0x0000001215157211 */ /* 0x080fe400078e08ff */
[----:B------:R-:W-:Y:S01]  /*02b0*/  LEA R27, R27, R18, 0x2 ;  /* 0x000000121b1b7211 */ /* 0x000fe200078e10ff */
[----:B0-----:R-:W-:-:S04]  /*02c0*/  UIMAD.WIDE.U32 UR6, UR21, 0x4, UR6 ;  /* 0x00000004150678a5 */ /* 0x001fc8000f8e0006 */
[----:B------:R-:W-:-:S04]  /*02d0*/  UIADD3 UR5, UP1, UPT, UR6, 0x10, URZ ;  /* 0x0000001006057890 */ /* 0x000fc8000ff3e0ff */
[----:B------:R-:W-:Y:S02]  /*02e0*/  UIADD3.X UR6, UPT, UPT, URZ, UR7, URZ, UP1, !UPT ;  /* 0x00000007ff067290 */ /* 0x000fe40008ffe4ff */
[----:B------:R-:W-:Y:S01]  /*02f0*/  MOV R10, UR5 ;  /* 0x00000005000a7c02 */ /* 0x000fe20008000f00 */
[----:B------:R-:W-:-:S03]  /*0300*/  UMOV UR5, UR20 ;  /* 0x0000001400057c82 */ /* 0x000fc60008000000 */
[----:B------:R-:W-:-:S07]  /*0310*/  IMAD.U32 R13, RZ, RZ, UR6 ;  /* 0x00000006ff0d7e24 */ /* 0x000fce000f8e00ff */
.L_x_7:
[----:B------:R-:W0:Y:S01]  /*0320*/  LDC.64 R6, c[0x0][0x388] ;  /* 0x0000e200ff067b82 */ /* 0x000e220000000a00 */
[----:B------:R-:W-:Y:S02]  /*0330*/  MOV R8, R10 ;  /* 0x0000000a00087202 */ /* 0x000fe40000000f00 */
[----:B------:R-:W-:Y:S01]  /*0340*/  MOV R9, R13 ;  /* 0x0000000d00097202 */ /* 0x000fe20000000f00 */
[----:B------:R-:W2:Y:S04]  /*0350*/  LDG.E R10, desc[UR22][R2.64] ;  /* 0x00000016020a7981 */ /* 0x000ea8000c1e1900 */
[----:B------:R-:W2:Y:S04]  /*0360*/  LDG.E R11, desc[UR22][R8.64+-0x10] ;  /* 0xfffff016080b7981 */ /* 0x000ea8000c1e1900 */
[----:B------:R-:W3:Y:S04]  /*0370*/  LDG.E R13, desc[UR22][R8.64+-0xc] ;  /* 0xfffff416080d7981 */ /* 0x000ee8000c1e1900 */
[----:B------:R-:W4:Y:S04]  /*0380*/  LDG.E R26, desc[UR22][R8.64+-0x8] ;  /* 0xfffff816081a7981 */ /* 0x000f28000c1e1900 */
[----:B------:R-:W5:Y:S01]  /*0390*/  LDG.E R24, desc[UR22][R8.64+-0x4] ;  /* 0xfffffc1608187981 */ /* 0x000f62000c1e1900 */
[----:B0-----:R-:W-:-:S03]  /*03a0*/  IMAD.WIDE.U32 R14, R29, 0x4, R6 ;  /* 0x000000041d0e7825 */ /* 0x001fc600078e0006 */
[----:B------:R-:W5:Y:S01]  /*03b0*/  LDG.E R28, desc[UR22][R8.64+0x4] ;  /* 0x00000416081c7981 */ /* 0x000f62000c1e1900 */
[----:B------:R-:W-:-:S03]  /*03c0*/  IMAD.WIDE.U32 R16, R21, 0x4, R6 ;  /* 0x0000000415107825 */ /* 0x000fc600078e0006 */
[----:B------:R-:W3:Y:S04]  /*03d0*/  LDG.E R14, desc[UR22][R14.64] ;  /* 0x000000160e0e7981 */ /* 0x000ee8000c1e1900 */
[----:B------:R3:W4:Y:S01]  /*03e0*/  LDG.E R16, desc[UR22][R16.64] ;  /* 0x0000001610107981 */ /* 0x000722000c1e1900 */
[----:B--2---:R-:W-:Y:S02]  /*03f0*/  IMAD R0, R11, R10, R0 ;  /* 0x0000000a0b007224 */ /* 0x004fe400078e0200 */
[----:B------:R-:W-:-:S06]  /*0400*/  IMAD.WIDE.U32 R10, R25, 0x4, R6 ;  /* 0x00000004190a7825 */ /* 0x000fcc00078e0006 */
[----:B------:R-:W5:Y:S04]  /*0410*/  LDG.E R10, desc[UR22][R10.64] ;  /* 0x000000160a0a7981 */ /* 0x000f68000c1e1900 */
[----:B------:R-:W2:Y:S01]  /*0420*/  LDG.E R11, desc[UR22][R8.64+0x8] ;  /* 0x00000816080b7981 */ /* 0x000ea2000c1e1900 */
[----:B---3--:R-:W-:Y:S02]  /*0430*/  IMAD R17, R13, R14, R0 ;  /* 0x0000000e0d117224 */ /* 0x008fe400078e0200 */
[--C-:B------:R-:W-:Y:S01]  /*0440*/  IMAD.WIDE.U32 R12, R27, 0x4, R6.reuse ;  /* 0x000000041b0c7825 */ /* 0x100fe200078e0006 */
[----:B------:R-:W3:Y:S03]  /*0450*/  LDG.E R0, desc[UR22][R8.64] ;  /* 0x0000001608007981 */ /* 0x000ee6000c1e1900 */
[----:B------:R-:W-:-:S02]  /*0460*/  IMAD.WIDE.U32 R14, R23, 0x4, R6 ;  /* 0x00000004170e7825 */ /* 0x000fc400078e0006 */
[----:B------:R-:W3:Y:S02]  /*0470*/  LDG.E R13, desc[UR22][R12.64] ;  /* 0x000000160c0d7981 */ /* 0x000ee4000c1e1900 */
[----:B----4-:R-:W-:Y:S02]  /*0480*/  IMAD R26, R26, R16, R17 ;  /* 0x000000101a1a7224 */ /* 0x010fe400078e0211 */
[--C-:B------:R-:W-:Y:S01]  /*0490*/  IMAD.WIDE.U32 R16, R20, 0x4, R6.reuse ;  /* 0x0000000414107825 */ /* 0x100fe200078e0006 */
[----:B------:R-:W4:Y:S03]  /*04a0*/  LDG.E R14, desc[UR22][R14.64] ;  /* 0x000000160e0e7981 */ /* 0x000f26000c1e1900 */
[----:B------:R-:W-:Y:S02]  /*04b0*/  IMAD.WIDE.U32 R6, R22, 0x4, R6 ;  /* 0x0000000416067825 */ /* 0x000fe400078e0006 */
[----:B------:R-:W2:Y:S04]  /*04c0*/  LDG.E R16, desc[UR22][R16.64] ;  /* 0x0000001610107981 */ /* 0x000ea8000c1e1900 */
[----:B------:R0:W2:Y:S04]  /*04d0*/  LDG.E R7, desc[UR22][R6.64] ;  /* 0x0000001606077981 */ /* 0x0000a8000c1e1900 */
[----:B------:R1:W2:Y:S01]  /*04e0*/  LDG.E R12, desc[UR22][R8.64+0xc] ;  /* 0x00000c16080c7981 */ /* 0x0002a2000c1e1900 */
[----:B------:R-:W-:-:S04]  /*04f0*/  UIADD3 UR5, UPT, UPT, UR5, 0x8, URZ ;  /* 0x0000000805057890 */ /* 0x000fc8000fffe0ff */
[----:B------:R-:W-:Y:S01]  /*0500*/  UISETP.NE.AND UP1, UPT, UR5, URZ, UPT ;  /* 0x000000ff0500728c */ /* 0x000fe2000bf25270 */
[----:B0-----:R-:W-:-:S04]  /*0510*/  MOV R6, UR25 ;  /* 0x0000001900067c02 */ /* 0x001fc80008000f00 */
[C---:B------:R-:W-:Y:S02]  /*0520*/  LEA R25, R6.reuse, R25, 0x3 ;  /* 0x0000001906197211 */ /* 0x040fe400078e18ff */
[----:B------:R-:W-:Y:S01]  /*0530*/  LEA R23, R6, R23, 0x3 ;  /* 0x0000001706177211 */ /* 0x000fe200078e18ff */
[----:B-----5:R-:W-:Y:S01]  /*0540*/  IMAD R10, R24, R10, R26 ;  /* 0x0000000a180a7224 */ /* 0x020fe200078e021a */
[----:B------:R-:W-:-:S04]  /*0550*/  MOV R24, UR25 ;  /* 0x0000001900187c02 */ /* 0x000fc80008000f00 */
[C---:B------:R-:W-:Y:S01]  /*0560*/  LEA R21, R24.reuse, R21, 0x3 ;  /* 0x0000001518157211 */ /* 0x040fe200078e18ff */
[----:B------:R-:W-:-:S04]  /*0570*/  IMAD.WIDE.U32 R2, R24, 0x20, R2 ;  /* 0x0000002018027825 */ /* 0x000fc800078e0002 */
[----:B---3--:R-:W-:Y:S01]  /*0580*/  IMAD R0, R0, R13, R10 ;  /* 0x0000000d00007224 */ /* 0x008fe200078e020a */
[----:B------:R-:W-:-:S03]  /*0590*/  IADD3 R10, P0, PT, R8, 0x20, RZ ;  /* 0x00000020080a7810 */ /* 0x000fc60007f1e0ff */
[----:B----4-:R-:W-:Y:S01]  /*05a0*/  IMAD R0, R28, R14, R0 ;  /* 0x0000000e1c007224 */ /* 0x010fe200078e0200 */
[----:B------:R-:W-:Y:S01]  /*05b0*/  MOV R14, UR25 ;  /* 0x00000019000e7c02 */ /* 0x000fe20008000f00 */
[----:B------:R-:W-:Y:S01]  /*05c0*/  IMAD.X R13, RZ, RZ, R9, P0 ;  /* 0x000000ffff0d7224 */ /* 0x000fe200000e0609 */
[----:B-1----:R-:W-:Y:S01]  /*05d0*/  MOV R8, UR25 ;  /* 0x0000001900087c02 */ /* 0x002fe20008000f00 */
[----:B------:R-:W-:Y:S02]  /*05e0*/  IMAD.U32 R9, RZ, RZ, UR25 ;  /* 0x00000019ff097e24 */ /* 0x000fe4000f8e00ff */
[----:B--2---:R-:W-:Y:S01]  /*05f0*/  IMAD R0, R11, R16, R0 ;  /* 0x000000100b007224 */ /* 0x004fe200078e0200 */
[----:B------:R-:W-:Y:S01]  /*0600*/  MOV R11, UR25 ;  /* 0x00000019000b7c02 */ /* 0x000fe20008000f00 */
[----:B------:R-:W-:Y:S01]  /*0610*/  IMAD R29, R14, 0x8, R29 ;  /* 0x000000080e1d7824 */ /* 0x000fe200078e021d */
[----:B------:R-:W-:Y:S02]  /*0620*/  LEA R27, R8, R27, 0x3 ;  /* 0x0000001b081b7211 */ /* 0x000fe400078e18ff */
[----:B------:R-:W-:-:S02]  /*0630*/  LEA R20, R9, R20, 0x3 ;  /* 0x0000001409147211 */ /* 0x000fc400078e18ff */
[----:B------:R-:W-:Y:S01]  /*0640*/  LEA R22, R11, R22, 0x3 ;  /* 0x000000160b167211 */ /* 0x000fe200078e18ff */
[----:B------:R-:W-:Y:S01]  /*0650*/  IMAD R0, R12, R7, R0 ;  /* 0x000000070c007224 */ /* 0x000fe200078e0200 */
[----:B------:R-:W-:Y:S06]  /*0660*/  BRA.U UP1, `(.L_x_7) ;  /* 0xfffffffd012c7547 */ /* 0x000fec000b83ffff */
[----:B------:R-:W-:-:S05]  /*0670*/  UMOV UR5, UR15 ;  /* 0x0000000f00057c82 */ /* 0x000fca0008000000 */
.L_x_6:
[----:B------:R-:W-:-:S09]  /*0680*/  UISETP.NE.AND UP1, UPT, UR24, URZ, UPT ;  /* 0x000000ff1800728c */ /* 0x000fd2000bf25270 */
[----:B------:R-:W-:Y:S05]  /*0690*/  BRA.U !UP1, `(.L_x_8) ;  /* 0x00000005094c7547 */ /* 0x000fea000b800000 */
[----:B------:R-:W-:Y:S01]  /*06a0*/  UISETP.NE.AND UP1, UPT, UR14, URZ, UPT ;  /* 0x000000ff0e00728c */ /* 0x000fe2000bf25270 */
[----:B------:R-:W-:Y:S10]  /*06b0*/  BRA.U !UP0, `(.L_x_9) ;  /* 0x0000000108987547 */ /* 0x000ff4000b800000 */
[----:B------:R-:W0:Y:S01]  /*06c0*/  LDCU.128 UR8, c[0x0][0x380] ;  /* 0x00007000ff0877ac */ /* 0x000e220008000c00 */
[----:B------:R-:W-:Y:S02]  /*06d0*/  HFMA2 R7, -RZ, RZ, 0, 2.384185791015625e-07 ;  /* 0x00000004ff077431 */ /* 0x000fe400000001ff */
[----:B------:R-:W-:Y:S01]  /*06e0*/  IMAD.U32 R3, RZ, RZ, UR5 ;  /* 0x00000005ff037e24 */ /* 0x000fe2000f8e00ff */
[----:B------:R-:W-:Y:S01]  /*06f0*/  MOV R9, 0x4 ;  /* 0x0000000400097802 */ /* 0x000fe20000000f00 */
[----:B------:R-:W1:Y:S02]  /*0700*/  LDCU.64 UR16, c[0x0][0x380] ;  /* 0x00007000ff1077ac */ /* 0x000e640008000a00 */
[----:B------:R-:W-:Y:S01]  /*0710*/  IMAD R2, R3, UR25, R18 ;  /* 0x0000001903027c24 */ /* 0x000fe2000f8e0212 */
[----:B------:R-:W-:Y:S02]  /*0720*/  UIADD3 UR6, UPT, UPT, UR21, UR5, URZ ;  /* 0x0000000515067290 */ /* 0x000fe4000fffe0ff */
[----:B------:R-:W-:Y:S01]  /*0730*/  UIADD3 UR12, UP2, UPT, UR21, UR5, URZ ;  /* 0x00000005150c7290 */ /* 0x000fe2000ff5e0ff */
[----:B------:R-:W-:Y:S01]  /*0740*/  HFMA2 R10, -RZ, RZ, 0, 2.384185791015625e-07 ;  /* 0x00000004ff0a7431 */ /* 0x000fe200000001ff */
[----:B0-----:R-:W-:Y:S01]  /*0750*/  UIMAD.WIDE.U32 UR6, UR6, 0x4, UR8 ;  /* 0x00000004060678a5 */ /* 0x001fe2000f8e0008 */
[----:B------:R-:W-:Y:S01]  /*0760*/  IMAD.WIDE.U32 R6, R2, R7, UR10 ;  /* 0x0000000a02067e25 */ /* 0x000fe2000f8e0007 */
[----:B------:R-:W-:-:S02]  /*0770*/  UIADD3.X UR8, UPT, UPT, URZ, URZ, URZ, UP2, !UPT ;  /* 0x000000ffff087290 */ /* 0x000fc400097fe4ff */
[----:B-1----:R-:W-:Y:S01]  /*0780*/  ULEA UR9, UP2, UR12, UR16, 0x2 ;  /* 0x000000100c097291 */ /* 0x002fe2000f8410ff */
[----:B------:R-:W-:Y:S01]  /*0790*/  VIADD R2, R2, UR25 ;  /* 0x0000001902027c36 */ /* 0x000fe20008000000 */
[----:B------:R-:W-:Y:S01]  /*07a0*/  MOV R13, UR7 ;  /* 0x00000007000d7c02 */ /* 0x000fe20008000f00 */
[----:B------:R0:W2:Y:S01]  /*07b0*/  LDG.E R14, desc[UR22][R6.64] ;  /* 0x00000016060e7981 */ /* 0x0000a2000c1e1900 */
[----:B------:R-:W-:Y:S01]  /*07c0*/  ULEA.HI.X UR8, UR12, UR17, UR8, 0x2, UP2 ;  /* 0x000000110c087291 */ /* 0x000fe200090f1408 */
[----:B------:R-:W-:Y:S01]  /*07d0*/  MOV R12, UR6 ;  /* 0x00000006000c7c02 */ /* 0x000fe20008000f00 */
[C---:B------:R-:W-:Y:S01]  /*07e0*/  IMAD.WIDE.U32 R8, R2.reuse, R9, UR10 ;  /* 0x0000000a02087e25 */ /* 0x040fe2000f8e0009 */
[----:B------:R-:W-:Y:S02]  /*07f0*/  IADD3 R15, PT, PT, R2, UR25, RZ ;  /* 0x00000019020f7c10 */ /* 0x000fe4000fffe0ff */
[----:B------:R-:W-:Y:S01]  /*0800*/  MOV R2, UR9 ;  /* 0x0000000900027c02 */ /* 0x000fe20008000f00 */
[----:B------:R-:W2:Y:S01]  /*0810*/  LDG.E R13, desc[UR22][R12.64] ;  /* 0x000000160c0d7981 */ /* 0x000ea2000c1e1900 */
[----:B------:R-:W-:Y:S01]  /*0820*/  MOV R3, UR8 ;  /* 0x0000000800037c02 */ /* 0x000fe20008000f00 */
[----:B------:R-:W-:Y:S01]  /*0830*/  IMAD.MOV.U32 R17, RZ, RZ, 0x4 ;  /* 0x00000004ff117424 */ /* 0x000fe200078e00ff */
[C---:B0-----:R-:W-:Y:S01]  /*0840*/  IADD3 R6, PT, PT, R15.reuse, UR25, RZ ;  /* 0x000000190f067c10 */ /* 0x041fe2000fffe0ff */
[----:B------:R-:W-:Y:S01]  /*0850*/  IMAD.WIDE.U32 R10, R15, R10, UR10 ;  /* 0x0000000a0f0a7e25 */ /* 0x000fe2000f8e000a */
[----:B------:R-:W3:Y:S04]  /*0860*/  LDG.E R8, desc[UR22][R8.64] ;  /* 0x0000001608087981 */ /* 0x000ee8000c1e1900 */
[----:B------:R-:W3:Y:S01]  /*0870*/  LDG.E R16, desc[UR22][R2.64+0x4] ;  /* 0x0000041602107981 */ /* 0x000ee2000c1e1900 */
[----:B------:R-:W-:-:S03]  /*0880*/  IMAD.WIDE.U32 R6, R6, R17, UR10 ;  /* 0x0000000a06067e25 */ /* 0x000fc6000f8e0011 */
[----:B------:R-:W4:Y:S04]  /*0890*/  LDG.E R10, desc[UR22][R10.64] ;  /* 0x000000160a0a7981 */ /* 0x000f28000c1e1900 */
[----:B------:R-:W4:Y:S04]  /*08a0*/  LDG.E R15, desc[UR22][R2.64+0x8] ;  /* 0x00000816020f7981 */ /* 0x000f28000c1e1900 */
[----:B------:R-:W5:Y:S04]  /*08b0*/  LDG.E R17, desc[UR22][R2.64+0xc] ;  /* 0x00000c1602117981 */ /* 0x000f68000c1e1900 */
[----:B------:R-:W5:Y:S01]  /*08c0*/  LDG.E R6, desc[UR22][R6.64] ;  /* 0x0000001606067981 */ /* 0x000f62000c1e1900 */
[----:B------:R-:W-:Y:S01]  /*08d0*/  UIADD3 UR5, UPT, UPT, UR5, 0x4, URZ ;  /* 0x0000000405057890 */ /* 0x000fe2000fffe0ff */
[----:B--2---:R-:W-:-:S04]  /*08e0*/  IMAD R13, R13, R14, R0 ;  /* 0x0000000e0d0d7224 */ /* 0x004fc800078e0200 */
[----:B---3--:R-:W-:-:S04]  /*08f0*/  IMAD R8, R16, R8, R13 ;  /* 0x0000000810087224 */ /* 0x008fc800078e020d */
[----:B----4-:R-:W-:-:S04]  /*0900*/  IMAD R8, R15, R10, R8 ;  /* 0x0000000a0f087224 */ /* 0x010fc800078e0208 */
[----:B-----5:R-:W-:-:S07]  /*0910*/  IMAD R0, R17, R6, R8 ;  /* 0x0000000611007224 */ /* 0x020fce00078e0208 */
.L_x_9:
[----:B------:R-:W-:Y:S05]  /*0920*/  BRA.U !UP1, `(.L_x_8) ;  /* 0x0000000109a87547 */ /* 0x000fea000b800000 */
[----:B------:R-:W-:Y:S01]  /*0930*/  UISETP.NE.AND UP2, UPT, UR14, 0x1, UPT ;  /* 0x000000010e00788c */ /* 0x000fe2000bf45270 */
[----:B------:R-:W-:Y:S01]  /*0940*/  MOV R3, UR5 ;  /* 0x0000000500037c02 */ /* 0x000fe20008000f00 */
[----:B------:R-:W-:Y:S01]  /*0950*/  ULOP3.LUT UP1, URZ, UR13, 0x1, URZ, 0xc0, !UPT ;  /* 0x000000010dff7892 */ /* 0x000fe2000f82c0ff */
[----:B------:R-:W-:-:S03]  /*0960*/  MOV R7, 0x4 ;  /* 0x0000000400077802 */ /* 0x000fc60000000f00 */
[----:B------:R-:W-:Y:S02]  /*0970*/  PLOP3.LUT P0, PT, PT, PT, UP2, 0x80, 0x8 ;  /* 0x000000000008781c */ /* 0x000fe40003f0f028 */
[----:B------:R-:W-:-:S03]  /*0980*/  PLOP3.LUT P1, PT, PT, PT, UP1, 0x80, 0x8 ;  /* 0x000000000008781c */ /* 0x000fc60003f2f018 */
[----:B------:R-:W0:Y:S01]  /*0990*/  @UP2 LDCU.128 UR8, c[0x0][0x380] ;  /* 0x00007000ff0827ac */ /* 0x000e220008000c00 */
[----:B------:R-:W1:Y:S01]  /*09a0*/  @UP2 LDCU.64 UR12, c[0x0][0x380] ;  /* 0x00007000ff0c27ac */ /* 0x000e620008000a00 */
[----:B------:R-:W2:Y:S06]  /*09b0*/  @UP1 LDCU.128 UR16, c[0x0][0x380] ;  /* 0x00007000ff1017ac */ /* 0x000eac0008000c00 */
[----:B------:R-:W-:Y:S01]  /*09c0*/  @P0 IMAD R6, R3, UR25, R18 ;  /* 0x0000001903060c24 */ /* 0x000fe2000f8e0212 */
[----:B------:R-:W-:Y:S02]  /*09d0*/  @UP2 UIADD3 UR6, UPT, UPT, UR21, UR5, URZ ;  /* 0x0000000515062290 */ /* 0x000fe4000fffe0ff */
[----:B------:R-:W-:-:S02]  /*09e0*/  @UP2 UIADD3 UR7, UP3, UPT, UR21, UR5, URZ ;  /* 0x0000000515072290 */ /* 0x000fc4000ff7e0ff */
[----:B------:R-:W-:Y:S02]  /*09f0*/  @UP2 UIADD3 UR5, UPT, UPT, UR5, 0x2, URZ ;  /* 0x0000000205052890 */ /* 0x000fe4000fffe0ff */
[----:B0-----:R-:W-:Y:S01]  /*0a00*/  @UP2 UIMAD.WIDE.U32 UR8, UR6, 0x4, UR8 ;  /* 0x00000004060828a5 */ /* 0x001fe2000f8e0008 */
[CC--:B------:R-:W-:Y:S01]  /*0a10*/  @P0 IMAD.WIDE.U32 R2, R6.reuse, R7.reuse, UR10 ;  /* 0x0000000a06020e25 */ /* 0x0c0fe2000f8e0007 */
[----:B------:R-:W-:Y:S01]  /*0a20*/  @UP2 UIADD3.X UR6, UPT, UPT, URZ, URZ, URZ, UP3, !UPT ;  /* 0x000000ffff062290 */ /* 0x000fe20009ffe4ff */
[----:B------:R-:W-:Y:S01]  /*0a30*/  @P0 IADD3 R6, PT, PT, R6, UR25, RZ ;  /* 0x0000001906060c10 */ /* 0x000fe2000fffe0ff */
[----:B-1----:R-:W-:Y:S01]  /*0a40*/  @UP2 ULEA UR12, UP3, UR7, UR12, 0x2 ;  /* 0x0000000c070c2291 */ /* 0x002fe2000f8610ff */
[----:B------:R-:W-:Y:S01]  /*0a50*/  IMAD.U32 R15, RZ, RZ, UR25 ;  /* 0x00000019ff0f7e24 */ /* 0x000fe2000f8e00ff */
[----:B------:R-:W-:Y:S01]  /*0a60*/  MOV R9, UR9 ;  /* 0x0000000900097c02 */ /* 0x000fe20008000f00 */
[----:B------:R0:W3:Y:S01]  /*0a70*/  @P0 LDG.E R14, desc[UR22][R2.64] ;  /* 0x00000016020e0981 */ /* 0x0000e2000c1e1900 */
[----:B------:R-:W-:Y:S01]  /*0a80*/  @UP2 ULEA.HI.X UR13, UR7, UR13, UR6, 0x2, UP3 ;  /* 0x0000000d070d2291 */ /* 0x000fe200098f1406 */
[----:B------:R-:W-:Y:S01]  /*0a90*/  MOV R8, UR8 ;  /* 0x0000000800087c02 */ /* 0x000fe20008000f00 */
[----:B------:R-:W-:Y:S01]  /*0aa0*/  @UP1 UIADD3 UR6, UPT, UPT, UR21, UR5, URZ ;  /* 0x0000000515061290 */ /* 0x000fe2000fffe0ff */
[----:B--2---:R-:W-:Y:S01]  /*0ab0*/  MOV R12, UR18 ;  /* 0x00000012000c7c02 */ /* 0x004fe20008000f00 */
[----:B------:R-:W-:Y:S01]  /*0ac0*/  @P1 IMAD R15, R15, UR5, R18 ;  /* 0x000000050f0f1c24 */ /* 0x000fe2000f8e0212 */
[----:B------:R-:W-:Y:S01]  /*0ad0*/  MOV R13, UR19 ;  /* 0x00000013000d7c02 */ /* 0x000fe20008000f00 */
[----:B------:R-:W-:Y:S01]  /*0ae0*/  @UP1 UIMAD.WIDE.U32 UR6, UR6, 0x4, UR16 ;  /* 0x00000004060618a5 */ /* 0x000fe2000f8e0010 */
[----:B------:R-:W-:Y:S01]  /*0af0*/  @P0 IMAD.WIDE.U32 R6, R6, R7, UR10 ;  /* 0x0000000a06060e25 */ /* 0x000fe2000f8e0007 */
[----:B------:R-:W-:Y:S01]  /*0b00*/  MOV R11, UR13 ;  /* 0x0000000d000b7c02 */ /* 0x000fe20008000f00 */
[----:B------:R-:W3:Y:S02]  /*0b10*/  @P0 LDG.E R9, desc[UR22][R8.64] ;  /* 0x0000001608090981 */ /* 0x000ee4000c1e1900 */
[----:B------:R-:W-:-:S02]  /*0b20*/  IMAD.U32 R10, RZ, RZ, UR12 ;  /* 0x0000000cff0a7e24 */ /* 0x000fc4000f8e00ff */
[----:B0-----:R-:W-:Y:S01]  /*0b30*/  @P1 IMAD.WIDE.U32 R2, R15, 0x4, R12 ;  /* 0x000000040f021825 */ /* 0x001fe200078e000c */
[----:B------:R-:W-:Y:S01]  /*0b40*/  MOV R13, UR7 ;  /* 0x00000007000d7c02 */ /* 0x000fe20008000f00 */
[----:B------:R-:W2:Y:S01]  /*0b50*/  @P0 LDG.E R6, desc[UR22][R6.64] ;  /* 0x0000001606060981 */ /* 0x000ea2000c1e1900 */
[----:B------:R-:W-:-:S03]  /*0b60*/  MOV R12, UR6 ;  /* 0x00000006000c7c02 */ /* 0x000fc60008000f00 */
[----:B------:R-:W2:Y:S04]  /*0b70*/  @P0 LDG.E R11, desc[UR22][R10.64+0x4] ;  /* 0x000004160a0b0981 */ /* 0x000ea8000c1e1900 */
[----:B------:R-:W4:Y:S04]  /*0b80*/  @P1 LDG.E R2, desc[UR22][R2.64] ;  /* 0x0000001602021981 */ /* 0x000f28000c1e1900 */
[----:B------:R-:W4:Y:S01]  /*0b90*/  @P1 LDG.E R13, desc[UR22][R12.64] ;  /* 0x000000160c0d1981 */ /* 0x000f22000c1e1900 */
[----:B---3--:R-:W-:-:S04]  /*0ba0*/  @P0 IMAD R14, R9, R14, R0 ;  /* 0x0000000e090e0224 */ /* 0x008fc800078e0200 */
[----:B--2---:R-:W-:-:S04]  /*0bb0*/  @P0 IMAD R0, R11, R6, R14 ;  /* 0x000000060b000224 */ /* 0x004fc800078e020e */
[----:B----4-:R-:W-:-:S07]  /*0bc0*/  @P1 IMAD R0, R13, R2, R0 ;  /* 0x000000020d001224 */ /* 0x010fce00078e0200 */
.L_x_8:
[----:B------:R-:W0:Y:S01]  /*0bd0*/  LDCU UR5, c[0x0][0x398] ;  /* 0x00007300ff0577ac */ /* 0x000e220008000800 */
[----:B------:R-:W1:Y:S01]  /*0be0*/  LDC.64 R2, c[0x0][0x390] ;  /* 0x0000e400ff027b82 */ /* 0x000e620000000a00 */
[----:B------:R-:W-:-:S05]  /*0bf0*/  MOV R7, UR25 ;  /* 0x0000001900077c02 */ /* 0x000fca0008000f00 */
[----:B------:R-:W-:Y:S01]  /*0c00*/  IMAD R7, R7, UR4, R18 ;  /* 0x0000000407077c24 */ /* 0x000fe2000f8e0212 */
[----:B------:R-:W-:-:S04]  /*0c10*/  UIADD3 UR4, UPT, UPT, UR4, 0x1, URZ ;  /* 0x0000000104047890 */ /* 0x000fc8000fffe0ff */
[----:B0-----:R-:W-:-:S06]  /*0c20*/  UISETP.NE.AND UP1, UPT, UR4, UR5, UPT ;  /* 0x000000050400728c */ /* 0x001fcc000bf25270 */
[----:B------:R-:W-:Y:S01]  /*0c30*/  PLOP3.LUT P0, PT, PT, PT, UP1, 0x80, 0x8 ;  /* 0x000000000008781c */ /* 0x000fe20003f0f018 */
[----:B-1----:R-:W-:-:S05]  /*0c40*/  IMAD.WIDE.U32 R2, R7, 0x4, R2 ;  /* 0x0000000407027825 */ /* 0x002fca00078e0002 */
[----:B------:R0:W-:Y:S07]  /*0c50*/  STG.E desc[UR22][R2.64], R0 ;  /* 0x0000000002007986 */ /* 0x0001ee000c101916 */
[----:B------:R-:W-:Y:S05]  /*0c60*/  @!P0 EXIT ;  /* 0x000000000000894d */ /* 0x000fea0003800000 */
[----:B------:R-:W-:Y:S05]  /*0c70*/  BRA `(.L_x_10) ;  /* 0xfffffff400387947 */ /* 0x000fea000383ffff */
.L_x_5:
[C---:B------:R-:W-:Y:S01]  /*0c80*/  ISETP.GE.U32.AND P1, PT, R0.reuse, 0x8, PT ;  /* 0x000000080000780c */ /* 0x040fe20003f26070 */
[----:B------:R-:W-:Y:S01]  /*0c90*/  IMAD.MOV.U32 R3, RZ, RZ, RZ ;  /* 0x000000ffff037224 */ /* 0x000fe200078e00ff */
[----:B------:R-:W-:-:S04]  /*0ca0*/  LOP3.LUT R2, R0, 0x7, RZ, 0xc0, !PT ;  /* 0x0000000700027812 */ /* 0x000fc800078ec0ff */
[----:B------:R-:W-:-:S07]  /*0cb0*/  ISETP.NE.AND P0, PT, R2, RZ, PT ;  /* 0x000000ff0200720c */ /* 0x000fce0003f05270 */
[----:B------:R-:W-:Y:S06]  /*0cc0*/  @!P1 BRA `(.L_x_11) ;  /* 0x00000000007c9947 */ /* 0x000fec0003800000 */
[----:B------:R-:W0:Y:S01]  /*0cd0*/  LDC.64 R4, c[0x0][0x390] ;  /* 0x0000e400ff047b82 */ /* 0x000e220000000a00 */
[----:B------:R-:W-:Y:S01]  /*0ce0*/  LOP3.LUT R3, R0, 0x7ffffff8, RZ, 0xc0, !PT ;  /* 0x7ffffff800037812 */ /* 0x000fe200078ec0ff */
[----:B------:R-:W-:-:S06]  /*0cf0*/  UMOV UR4, URZ ;  /* 0x000000ff00047c82 */ /* 0x000fcc0008000000 */
.L_x_12:
[----:B-1----:R-:W-:Y:S01]  /*0d00*/  MOV R7, UR4 ;  /* 0x0000000400077c02 */ /* 0x002fe20008000f00 */
[----:B------:R-:W-:-:S04]  /*0d10*/  UIADD3 UR4, UPT, UPT, UR4, 0x8, URZ ;  /* 0x0000000804047890 */ /* 0x000fc8000fffe0ff */
[----:B------:R-:W-:Y:S02]  /*0d20*/  IMAD R7, R7, UR25, R18 ;  /* 0x0000001907077c24 */ /* 0x000fe4000f8e0212 */
[----:B------:R-:W-:-:S03]  /*0d30*/  ISETP.NE.AND P1, PT, R3, UR4, PT ;  /* 0x0000000403007c0c */ /* 0x000fc6000bf25270 */
[C---:B------:R-:W-:Y:S01]  /*0d40*/  IADD3 R9, PT, PT, R7.reuse, UR25, RZ ;  /* 0x0000001907097c10 */ /* 0x040fe2000fffe0ff */
[----:B0-----:R-:W-:-:S03]  /*0d50*/  IMAD.WIDE.U32 R6, R7, 0x4, R4 ;  /* 0x0000000407067825 */ /* 0x001fc600078e0004 */
[C---:B------:R-:W-:Y:S01]  /*0d60*/  IADD3 R11, PT, PT, R9.reuse, UR25, RZ ;  /* 0x00000019090b7c10 */ /* 0x040fe2000fffe0ff */
[--C-:B------:R-:W-:Y:S01]  /*0d70*/  IMAD.WIDE.U32 R8, R9, 0x4, R4.reuse ;  /* 0x0000000409087825 */ /* 0x100fe200078e0004 */
[----:B------:R1:W-:Y:S02]  /*0d80*/  STG.E desc[UR22][R6.64], RZ ;  /* 0x000000ff06007986 */ /* 0x0003e4000c101916 */
[C---:B------:R-:W-:Y:S01]  /*0d90*/  IADD3 R13, PT, PT, R11.reuse, UR25, RZ ;  /* 0x000000190b0d7c10 */ /* 0x040fe2000fffe0ff */
[--C-:B------:R-:W-:Y:S01]  /*0da0*/  IMAD.WIDE.U32 R10, R11, 0x4, R4.reuse ;  /* 0x000000040b0a7825 */ /* 0x100fe200078e0004 */
[----:B------:R1:W-:Y:S03]  /*0db0*/  STG.E desc[UR22][R8.64], RZ ;  /* 0x000000ff08007986 */ /* 0x0003e6000c101916 */
[C---:B------:R-:W-:Y:S01]  /*0dc0*/  VIADD R15, R13.reuse, UR25 ;  /* 0x000000190d0f7c36 */ /* 0x040fe20008000000 */
[----:B------:R1:W-:Y:S01]  /*0dd0*/  STG.E desc[UR22][R10.64], RZ ;  /* 0x000000ff0a007986 */ /* 0x0003e2000c101916 */
[----:B------:R-:W-:-:S03]  /*0de0*/  IMAD.WIDE.U32 R12, R13, 0x4, R4 ;  /* 0x000000040d0c7825 */ /* 0x000fc600078e0004 */
[C---:B------:R-:W-:Y:S01]  /*0df0*/  IADD3 R17, PT, PT, R15.reuse, UR25, RZ ;  /* 0x000000190f117c10 */ /* 0x040fe2000fffe0ff */
[--C-:B------:R-:W-:Y:S01]  /*0e00*/  IMAD.WIDE.U32 R14, R15, 0x4, R4.reuse ;  /* 0x000000040f0e7825 */ /* 0x100fe200078e0004 */
[----:B------:R1:W-:Y:S02]  /*0e10*/  STG.E desc[UR22][R12.64], RZ ;  /* 0x000000ff0c007986 */ /* 0x0003e4000c101916 */
[C---:B------:R-:W-:Y:S01]  /*0e20*/  IADD3 R21, PT, PT, R17.reuse, UR25, RZ ;  /* 0x0000001911157c10 */ /* 0x040fe2000fffe0ff */
[--C-:B------:R-:W-:Y:S01]  /*0e30*/  IMAD.WIDE.U32 R16, R17, 0x4, R4.reuse ;  /* 0x0000000411107825 */ /* 0x100fe200078e0004 */
[----:B------:R1:W-:Y:S02]  /*0e40*/  STG.E desc[UR22][R14.64], RZ ;  /* 0x000000ff0e007986 */ /* 0x0003e4000c101916 */
[C---:B------:R-:W-:Y:S01]  /*0e50*/  IADD3 R23, PT, PT, R21.reuse, UR25, RZ ;  /* 0x0000001915177c10 */ /* 0x040fe2000fffe0ff */
[--C-:B------:R-:W-:Y:S01]  /*0e60*/  IMAD.WIDE.U32 R20, R21, 0x4, R4.reuse ;  /* 0x0000000415147825 */ /* 0x100fe200078e0004 */
[----:B------:R1:W-:Y:S03]  /*0e70*/  STG.E desc[UR22][R16.64], RZ ;  /* 0x000000ff10007986 */ /* 0x0003e6000c101916 */
[----:B------:R-:W-:Y:S01]  /*0e80*/  IMAD.WIDE.U32 R22, R23, 0x4, R4 ;  /* 0x0000000417167825 */ /* 0x000fe200078e0004 */
[----:B------:R1:W-:Y:S04]  /*0e90*/  STG.E desc[UR22][R20.64], RZ ;  /* 0x000000ff14007986 */ /* 0x0003e8000c101916 */
[----:B------:R1:W-:Y:S01]  /*0ea0*/  STG.E desc[UR22][R22.64], RZ ;  /* 0x000000ff16007986 */ /* 0x0003e2000c101916 */
[----:B------:R-:W-:Y:S05]  /*0eb0*/  @P1 BRA `(.L_x_12) ;  /* 0xfffffffc00901947 */ /* 0x000fea000383ffff */
.L_x_11:
[----:B------:R-:W-:Y:S05]  /*0ec0*/  @!P0 EXIT ;  /* 0x000000000000894d */ /* 0x000fea0003800000 */
[----:B------:R-:W-:Y:S02]  /*0ed0*/  ISETP.GE.U32.AND P0, PT, R2, 0x4, PT ;  /* 0x000000040200780c */ /* 0x000fe40003f06070 */
[----:B-1----:R-:W-:-:S04]  /*0ee0*/  LOP3.LUT R12, R0, 0x3, RZ, 0xc0, !PT ;  /* 0x00000003000c7812 */ /* 0x002fc800078ec0ff */
[----:B------:R-:W-:-:S07]  /*0ef0*/  ISETP.NE.AND P1, PT, R12, RZ, PT ;  /* 0x000000ff0c00720c */ /* 0x000fce0003f25270 */
[----:B------:R-:W-:Y:S06]  /*0f00*/  @!P0 BRA `(.L_x_13) ;  /* 0x0000000000388947 */ /* 0x000fec0003800000 */
[----:B------:R-:W0:Y:S01]  /*0f10*/  LDC.64 R10, c[0x0][0x390] ;  /* 0x0000e400ff0a7b82 */ /* 0x000e220000000a00 */
[C---:B------:R-:W-:Y:S01]  /*0f20*/  IMAD R5, R3.reuse, UR25, R18 ;  /* 0x0000001903057c24 */ /* 0x040fe2000f8e0212 */
[----:B------:R-:W-:-:S04]  /*0f30*/  IADD3 R3, PT, PT, R3, 0x4, RZ ;  /* 0x0000000403037810 */ /* 0x000fc80007ffe0ff */
[----:B------:R-:W-:-:S05]  /*0f40*/  IADD3 R7, PT, PT, R5, UR25, RZ ;  /* 0x0000001905077c10 */ /* 0x000fca000fffe0ff */
[----:B------:R-:W-:-:S05]  /*0f50*/  VIADD R9, R7, UR25 ;  /* 0x0000001907097c36 */ /* 0x000fca0008000000 */
[----:B------:R-:W-:Y:S01]  /*0f60*/  IADD3 R13, PT, PT, R9, UR25, RZ ;  /* 0x00000019090d7c10 */ /* 0x000fe2000fffe0ff */
[----:B0-----:R-:W-:-:S04]  /*0f70*/  IMAD.WIDE.U32 R4, R5, 0x4, R10 ;  /* 0x0000000405047825 */ /* 0x001fc800078e000a */
[--C-:B------:R-:W-:Y:S01]  /*0f80*/  IMAD.WIDE.U32 R6, R7, 0x4, R10.reuse ;  /* 0x0000000407067825 */ /* 0x100fe200078e000a */
[----:B------:R0:W-:Y:S03]  /*0f90*/  STG.E desc[UR22][R4.64], RZ ;  /* 0x000000ff04007986 */ /* 0x0001e6000c101916 */
[--C-:B------:R-:W-:Y:S01]  /*0fa0*/  IMAD.WIDE.U32 R8, R9, 0x4, R10.reuse ;  /* 0x0000000409087825 */ /* 0x100fe200078e000a */
[----:B------:R0:W-:Y:S03]  /*0fb0*/  STG.E desc[UR22][R6.64], RZ ;  /* 0x000000ff06007986 */ /* 0x0001e6000c101916 */
[----:B------:R-:W-:Y:S01]  /*0fc0*/  IMAD.WIDE.U32 R10, R13, 0x4, R10 ;  /* 0x000000040d0a7825 */ /* 0x000fe200078e000a */
[----:B------:R0:W-:Y:S04]  /*0fd0*/  STG.E desc[UR22][R8.64], RZ ;  /* 0x000000ff08007986 */ /* 0x0001e8000c101916 */
[----:B------:R0:W-:Y:S02]  /*0fe0*/  STG.E desc[UR22][R10.64], RZ ;  /* 0x000000ff0a007986 */ /* 0x0001e4000c101916 */
.L_x_13:
[----:B------:R-:W-:Y:S05]  /*0ff0*/  @!P1 EXIT ;  /* 0x000000000000994d */ /* 0x000fea0003800000 */
[----:B------:R-:W-:Y:S02]  /*1000*/  ISETP.NE.AND P0, PT, R12, 0x1, PT ;  /* 0x000000010c00780c */ /* 0x000fe40003f05270 */
[----:B------:R-:W-:-:S04]  /*1010*/  LOP3.LUT R0, R0, 0x1, RZ, 0xc0, !PT ;  /* 0x0000000100007812 */ /* 0x000fc800078ec0ff */
[----:B------:R-:W-:-:S07]  /*1020*/  ISETP.NE.U32.AND P1, PT, R0, 0x1, PT ;  /* 0x000000010000780c */ /* 0x000fce0003f25070 */
[----:B------:R-:W-:Y:S06]  /*1030*/  @!P0 BRA `(.L_x_14) ;  /* 0x0000000000208947 */ /* 0x000fec0003800000 */
[----:B0-----:R-:W0:Y:S01]  /*1040*/  LDC.64 R4, c[0x0][0x390] ;  /* 0x0000e400ff047b82 */ /* 0x001e220000000a00 */
[C---:B------:R-:W-:Y:S01]  /*1050*/  IMAD R7, R3.reuse, UR25, R18 ;  /* 0x0000001903077c24 */ /* 0x040fe2000f8e0212 */
[----:B------:R-:W-:-:S04]  /*1060*/  IADD3 R3, PT, PT, R3, 0x2, RZ ;  /* 0x0000000203037810 */ /* 0x000fc80007ffe0ff */
[C---:B------:R-:W-:Y:S01]  /*1070*/  IADD3 R9, PT, PT, R7.reuse, UR25, RZ ;  /* 0x0000001907097c10 */ /* 0x040fe2000fffe0ff */
[----:B0-----:R-:W-:-:S04]  /*1080*/  IMAD.WIDE.U32 R6, R7, 0x4, R4 ;  /* 0x0000000407067825 */ /* 0x001fc800078e0004 */
[----:B------:R-:W-:Y:S01]  /*1090*/  IMAD.WIDE.U32 R4, R9, 0x4, R4 ;  /* 0x0000000409047825 */ /* 0x000fe200078e0004 */
[----:B------:R1:W-:Y:S04]  /*10a0*/  STG.E desc[UR22][R6.64], RZ ;  /* 0x000000ff06007986 */ /* 0x0003e8000c101916 */
[----:B------:R1:W-:Y:S02]  /*10b0*/  STG.E desc[UR22][R4.64], RZ ;  /* 0x000000ff04007986 */ /* 0x0003e4000c101916 */
.L_x_14:
[----:B------:R-:W-:Y:S05]  /*10c0*/  @P1 EXIT ;  /* 0x000000000000194d */ /* 0x000fea0003800000 */
[----:B01----:R-:W0:Y:S01]  /*10d0*/  LDC.64 R4, c[0x0][0x390] ;  /* 0x0000e400ff047b82 */ /* 0x003e220000000a00 */
[----:B------:R-:W-:-:S04]  /*10e0*/  IMAD R3, R3, UR25, R18 ;  /* 0x0000001903037c24 */ /* 0x000fc8000f8e0212 */
[----:B0-----:R-:W-:-:S05]  /*10f0*/  IMAD.WIDE.U32 R2, R3, 0x4, R4 ;  /* 0x0000000403027825 */ /* 0x001fca00078e0004 */
[----:B------:R-:W-:Y:S01]  /*1100*/  STG.E desc[UR22][R2.64], RZ ;  /* 0x000000ff02007986 */ /* 0x000fe2000c101916 */
[----:B------:R-:W-:Y:S05]  /*1110*/  EXIT ;  /* 0x000000000000794d */ /* 0x000fea0003800000 */
.L_x_15:
        /* <DEDUP_REMOVED lines=14> */
.L_x_61:


//--------------------- .text._Z12matrixmulrowPiS_S_ii --------------------------
	.section	.text._Z12matrixmulrowPiS_S_ii,"ax",@progbits
	.align	128
        .global         _Z12matrixmulrowPiS_S_ii
        .type           _Z12matrixmulrowPiS_S_ii,@function
        .size           _Z12matrixmulrowPiS_S_ii,(.L_x_62 - _Z12matrixmulrowPiS_S_ii)
        .other          _Z12matrixmulrowPiS_S_ii,@"STO_CUDA_ENTRY STV_DEFAULT"
_Z12matrixmulrowPiS_S_ii:
.text._Z12matrixmulrowPiS_S_ii:
[----:B------:R-:W0:Y:S01]  /*0000*/  LDC R1, c[0x0][0x37c] ;  /* 0x0000df00ff017b82 */ /* 0x000e220000000800 */
[----:B------:R-:W1:Y:S07]  /*0010*/  S2R R34, SR_TID.X ;  /* 0x0000000000227919 */ /* 0x000e6e0000002100 */
[----:B------:R-:W2:Y:S01]  /*0020*/  LDC R35, c[0x0][0x398] ;  /* 0x0000e600ff237b82 */ /* 0x000ea20000000800 */
[----:B------:R-:W3:Y:S01]  /*0030*/  LDCU UR5, c[0x0][0x2fc] ;  /* 0x00005f80ff0577ac */ /* 0x000ee20008000800 */
[----:B0-----:R-:W-:Y:S01]  /*0040*/  VIADD R1, R1, 0xfffffff8 ;  /* 0xfffffff801017836 */ /* 0x001fe20000000000 */
[----:B------:R-:W1:Y:S01]  /*0050*/  LDCU UR6, c[0x0][0x360] ;  /* 0x00006c00ff0677ac */ /* 0x000e620008000800 */
[----:B------:R-:W0:Y:S01]  /*0060*/  LDCU UR4, c[0x0][0x2f8] ;  /* 0x00005f00ff0477ac */ /* 0x000e220008000800 */
[----:B--2---:R-:W-:-:S02]  /*0070*/  ISETP.GE.AND P0, PT, R35, 0x1, PT ;  /* 0x000000012300780c */ /* 0x004fc40003f06270 */
[----:B0-----:R-:W-:Y:S02]  /*0080*/  IADD3 R23, P1, PT, R1, UR4, RZ ;  /* 0x0000000401177c10 */ /* 0x001fe4000ff3e0ff */
[----:B-1----:R-:W-:-:S03]  /*0090*/  ISETP.GE.U32.OR P0, PT, R34, UR6, !P0 ;  /* 0x0000000622007c0c */ /* 0x002fc6000c706470 */
[----:B---3--:R-:W-:-:S10]  /*00a0*/  IMAD.X R22, RZ, RZ, UR5, P1 ;  /* 0x00000005ff167e24 */ /* 0x008fd400088e06ff */
[----:B------:R-:W-:Y:S05]  /*00b0*/  @P0 EXIT ;  /* 0x000000000000094d */ /* 0x000fea0003800000 */
[----:B------:R-:W0:Y:S01]  /*00c0*/  LDCU UR4, c[0x0][0x39c] ;  /* 0x00007380ff0477ac */ /* 0x000e220008000800 */
[----:B------:R-:W1:Y:S01]  /*00d0*/  LDCU.64 UR36, c[0x0][0x358] ;  /* 0x00006b00ff2477ac */ /* 0x000e620008000a00 */
[----:B0-----:R-:W-:-:S09]  /*00e0*/  UISETP.GE.AND UP0, UPT, UR4, 0x1, UPT ;  /* 0x000000010400788c */ /* 0x001fd2000bf06270 */
[----:B-1----:R-:W-:Y:S05]  /*00f0*/  BRA.U !UP0, `(.L_x_16) ;  /* 0x0000001508a47547 */ /* 0x002fea000b800000 */
[----:B------:R-:W-:Y:S01]  /*0100*/  IMAD R34, R34, UR4, RZ ;  /* 0x0000000422227c24 */ /* 0x000fe2000f8e02ff */
[----:B------:R-:W-:Y:S01]  /*0110*/  SHF.L.U32 R35, R35, 0x3, RZ ;  /* 0x0000000323237819 */ /* 0x000fe200000006ff */
[----:B------:R-:W-:-:S07]  /*0120*/  IMAD.MOV.U32 R33, RZ, RZ, RZ ;  /* 0x000000ffff217224 */ /* 0x000fce00078e00ff */
.L_x_39:
[----:B------:R-:W0:Y:S01]  /*0130*/  LDCU UR4, c[0x0][0x39c] ;  /* 0x00007380ff0477ac */ /* 0x000e220008000800 */
[----:B------:R-:W-:Y:S01]  /*0140*/  CS2R R24, SRZ ;  /* 0x0000000000187805 */ /* 0x000fe2000001ff00 */
[----:B0-----:R-:W-:-:S09]  /*0150*/  UISETP.GE.U32.AND UP0, UPT, UR4, 0x8, UPT ;  /* 0x000000080400788c */ /* 0x001fd2000bf06070 */
[----:B------:R-:W-:Y:S05]  /*0160*/  BRA.U !UP0, `(.L_x_17) ;  /* 0x0000000908987547 */ /* 0x000fea000b800000 */
[----:B------:R-:W0:Y:S01]  /*0170*/  LDCU UR4, c[0x0][0x39c] ;  /* 0x00007380ff0477ac */ /* 0x000e220008000800 */
[----:B------:R-:W1:Y:S01]  /*0180*/  LDC R26, c[0x0][0x398] ;  /* 0x0000e600ff1a7b82 */ /* 0x000e620000000800 */
[----:B------:R-:W-:Y:S01]  /*0190*/  BSSY.RECONVERGENT B6, `(.L_x_18) ;  /* 0x00000a0000067945 */ /* 0x000fe20003800200 */
[----:B------:R-:W-:Y:S01]  /*01a0*/  IMAD.MOV.U32 R24, RZ, RZ, RZ ;  /* 0x000000ffff187224 */ /* 0x000fe200078e00ff */
[----:B------:R-:W2:Y:S05]  /*01b0*/  LDCU.64 UR6, c[0x0][0x380] ;  /* 0x00007000ff0677ac */ /* 0x000eaa0008000a00 */
[----:B------:R-:W3:Y:S01]  /*01c0*/  LDC.64 R36, c[0x0][0x388] ;  /* 0x0000e200ff247b82 */ /* 0x000ee20000000a00 */
[----:B0-----:R-:W-:Y:S01]  /*01d0*/  ULOP3.LUT UR4, UR4, 0x7ffffff8, URZ, 0xc0, !UPT ;  /* 0x7ffffff804047892 */ /* 0x001fe2000f8ec0ff */
[----:B--2---:R-:W-:-:S03]  /*01e0*/  LEA R18, P0, R34, UR6, 0x2 ;  /* 0x0000000622127c11 */ /* 0x004fc6000f8010ff */
[----:B------:R-:W-:Y:S01]  /*01f0*/  UIADD3 UR4, UPT, UPT, -UR4, URZ, URZ ;  /* 0x000000ff04047290 */ /* 0x000fe2000fffe1ff */
[----:B-1----:R-:W-:Y:S01]  /*0200*/  IADD3 R32, PT, PT, R33, R26, RZ ;  /* 0x0000001a21207210 */ /* 0x002fe20007ffe0ff */
[--C-:B------:R-:W-:Y:S01]  /*0210*/  IMAD R31, R26, 0x2, R33.reuse ;  /* 0x000000021a1f7824 */ /* 0x100fe200078e0221 */
[----:B------:R-:W-:Y:S01]  /*0220*/  LEA.HI.X R19, R34, UR7, RZ, 0x2, P0 ;  /* 0x0000000722137c11 */ /* 0x000fe200080f14ff */
[--C-:B------:R-:W-:Y:S01]  /*0230*/  IMAD R30, R26, 0x3, R33.reuse ;  /* 0x000000031a1e7824 */ /* 0x100fe200078e0221 */
[----:B------:R-:W-:Y:S01]  /*0240*/  IADD3 R18, P0, PT, R18, 0x10, RZ ;  /* 0x0000001012127810 */ /* 0x000fe20007f1e0ff */
[C-C-:B------:R-:W-:Y:S02]  /*0250*/  IMAD R29, R26.reuse, 0x4, R33.reuse ;  /* 0x000000041a1d7824 */ /* 0x140fe400078e0221 */
[C-C-:B------:R-:W-:Y:S01]  /*0260*/  IMAD R28, R26.reuse, 0x5, R33.reuse ;  /* 0x000000051a1c7824 */ /* 0x140fe200078e0221 */
[----:B------:R-:W-:Y:S01]  /*0270*/  IADD3.X R19, PT, PT, RZ, R19, RZ, P0, !PT ;  /* 0x00000013ff137210 */ /* 0x000fe200007fe4ff */
[----:B------:R-:W-:-:S02]  /*0280*/  IMAD R27, R26, 0x6, R33 ;  /* 0x000000061a1b7824 */ /* 0x000fc400078e0221 */
[----:B------:R-:W-:Y:S02]  /*0290*/  IMAD R26, R26, 0x7, R33 ;  /* 0x000000071a1a7824 */ /* 0x000fe400078e0221 */
[----:B---3--:R-:W-:-:S04]  /*02a0*/  IMAD.WIDE.U32 R36, R33, 0x4, R36 ;  /* 0x0000000421247825 */ /* 0x008fc800078e0024 */
[----:B------:R-:W-:-:S07]  /*02b0*/  IMAD.U32 R25, RZ, RZ, UR4 ;  /* 0x00000004ff197e24 */ /* 0x000fce000f8e00ff */
.L_x_27:
[----:B------:R-:W2:Y:S04]  /*02c0*/  LDG.E R9, desc[UR36][R36.64] ;  /* 0x0000002424097981 */ /* 0x000ea8000c1e1900 */
[----:B------:R-:W2:Y:S01]  /*02d0*/  LDG.E R8, desc[UR36][R18.64+-0x10] ;  /* 0xfffff02412087981 */ /* 0x000ea2000c1e1900 */
[----:B------:R-:W-:Y:S01]  /*02e0*/  MOV R2, 0x10 ;  /* 0x0000001000027802 */ /* 0x000fe20000000f00 */
[----:B------:R-:W0:Y:S01]  /*02f0*/  LDCU.64 UR4, c[0x4][URZ] ;  /* 0x01000000ff0477ac */ /* 0x000e220008000a00 */
[----:B------:R-:W-:Y:S02]  /*0300*/  IMAD.MOV.U32 R6, RZ, RZ, R23 ;  /* 0x000000ffff067224 */ /* 0x000fe400078e0017 */
[----:B------:R-:W-:Y:S02]  /*0310*/  IMAD.MOV.U32 R7, RZ, RZ, R22 ;  /* 0x000000ffff077224 */ /* 0x000fe400078e0016 */
[----:B------:R-:W1:Y:S01]  /*0320*/  LDC.64 R2, c[0x4][R2] ;  /* 0x0100000002027b82 */ /* 0x000e620000000a00 */
[----:B0-----:R-:W-:Y:S01]  /*0330*/  IMAD.U32 R4, RZ, RZ, UR4 ;  /* 0x00000004ff047e24 */ /* 0x001fe2000f8e00ff */
[----:B------:R-:W-:Y:S01]  /*0340*/  MOV R5, UR5 ;  /* 0x0000000500057c02 */ /* 0x000fe20008000f00 */
[----:B-12---:R0:W-:Y:S06]  /*0350*/  STL.64 [R1], R8 ;  /* 0x0000000801007387 */ /* 0x0061ec0000100a00 */
[----:B------:R-:W-:-:S07]  /*0360*/  LEPC R20, `(.L_x_19) ;  /* 0x000000001014794e */ /* 0x000fce0000000000 */
[----:B0-----:R-:W-:Y:S05]  /*0370*/  CALL.ABS.NOINC R2 ;  /* 0x0000000002007343 */ /* 0x001fea0003c00000 */
.L_x_19:
[----:B------:R-:W0:Y:S01]  /*0380*/  LDC.64 R38, c[0x0][0x388] ;  /* 0x0000e200ff267b82 */ /* 0x000e220000000a00 */
[----:B------:R-:W2:Y:S01]  /*0390*/  LDG.E R8, desc[UR36][R18.64+-0xc] ;  /* 0xfffff42412087981 */ /* 0x000ea2000c1e1900 */
[----:B------:R-:W1:Y:S03]  /*03a0*/  LDCU.64 UR4, c[0x4][URZ] ;  /* 0x01000000ff0477ac */ /* 0x000e660008000a00 */
[----:B------:R-:W3:Y:S04]  /*03b0*/  LDG.E R3, desc[UR36][R18.64+-0x10] ;  /* 0xfffff02412037981 */ /* 0x000ee8000c1e1900 */
[----:B------:R-:W3:Y:S01]  /*03c0*/  LDG.E R0, desc[UR36][R36.64] ;  /* 0x0000002424007981 */ /* 0x000ee2000c1e1900 */
[----:B0-----:R-:W-:-:S05]  /*03d0*/  IMAD.WIDE.U32 R38, R32, 0x4, R38 ;  /* 0x0000000420267825 */ /* 0x001fca00078e0026 */
[----:B------:R-:W2:Y:S01]  /*03e0*/  LDG.E R9, desc[UR36][R38.64] ;  /* 0x0000002426097981 */ /* 0x000ea2000c1e1900 */
[----:B------:R-:W-:-:S04]  /*03f0*/  MOV R2, 0x10 ;  /* 0x0000001000027802 */ /* 0x000fc80000000f00 */
[----:B------:R0:W4:Y:S01]  /*0400*/  LDC.64 R10, c[0x4][R2] ;  /* 0x01000000020a7b82 */ /* 0x0001220000000a00 */
[----:B-1----:R-:W-:Y:S01]  /*0410*/  MOV R4, UR4 ;  /* 0x0000000400047c02 */ /* 0x002fe20008000f00 */
[----:B------:R-:W-:Y:S01]  /*0420*/  IMAD.U32 R5, RZ, RZ, UR5 ;  /* 0x00000005ff057e24 */ /* 0x000fe2000f8e00ff */
[----:B------:R-:W-:Y:S01]  /*0430*/  MOV R7, R22 ;  /* 0x0000001600077202 */ /* 0x000fe20000000f00 */
[----:B------:R-:W-:Y:S02]  /*0440*/  IMAD.MOV.U32 R6, RZ, RZ, R23 ;  /* 0x000000ffff067224 */ /* 0x000fe400078e0017 */
[----:B---3--:R-:W-:Y:S01]  /*0450*/  IMAD R24, R3, R0, R24 ;  /* 0x0000000003187224 */ /* 0x008fe200078e0218 */
[----:B--2-4-:R0:W-:Y:S06]  /*0460*/  STL.64 [R1], R8 ;  /* 0x0000000801007387 */ /* 0x0141ec0000100a00 */
[----:B------:R-:W-:-:S07]  /*0470*/  LEPC R20, `(.L_x_20) ;  /* 0x000000001014794e */ /* 0x000fce0000000000 */
[----:B0-----:R-:W-:Y:S05]  /*0480*/  CALL.ABS.NOINC R10 ;  /* 0x000000000a007343 */ /* 0x001fea0003c00000 */
.L_x_20:
[----:B------:R-:W0:Y:S01]  /*0490*/  LDC.64 R16, c[0x0][0x388] ;  /* 0x0000e200ff107b82 */ /* 0x000e220000000a00 */
[----:B------:R-:W2:Y:S01]  /*04a0*/  LDG.E R8, desc[UR36][R18.64+-0x8] ;  /* 0xfffff82412087981 */ /* 0x000ea2000c1e1900 */
[----:B------:R-:W1:Y:S03]  /*04b0*/  LDCU.64 UR4, c[0x4][URZ] ;  /* 0x01000000ff0477ac */ /* 0x000e660008000a00 */
[----:B------:R-:W3:Y:S04]  /*04c0*/  LDG.E R38, desc[UR36][R38.64] ;  /* 0x0000002426267981 */ /* 0x000ee8000c1e1900 */
[----:B------:R-:W3:Y:S01]  /*04d0*/  LDG.E R3, desc[UR36][R18.64+-0xc] ;  /* 0xfffff42412037981 */ /* 0x000ee2000c1e1900 */
[----:B0-----:R-:W-:-:S05]  /*04e0*/  IMAD.WIDE.U32 R16, R31, 0x4, R16 ;  /* 0x000000041f107825 */ /* 0x001fca00078e0010 */
[----:B------:R-:W2:Y:S01]  /*04f0*/  LDG.E R9, desc[UR36][R16.64] ;  /* 0x0000002410097981 */ /* 0x000ea2000c1e1900 */
[----:B------:R0:W4:Y:S01]  /*0500*/  LDC.64 R10, c[0x4][R2] ;  /* 0x01000000020a7b82 */ /* 0x0001220000000a00 */
[----:B-1----:R-:W-:Y:S01]  /*0510*/  IMAD.U32 R4, RZ, RZ, UR4 ;  /* 0x00000004ff047e24 */ /* 0x002fe2000f8e00ff */
[----:B------:R-:W-:Y:S01]  /*0520*/  MOV R6, R23 ;  /* 0x0000001700067202 */ /* 0x000fe20000000f00 */
[----:B------:R-:W-:Y:S02]  /*0530*/  IMAD.U32 R5, RZ, RZ, UR5 ;  /* 0x00000005ff057e24 */ /* 0x000fe4000f8e00ff */
[----:B------:R-:W-:Y:S02]  /*0540*/  IMAD.MOV.U32 R7, RZ, RZ, R22 ;  /* 0x000000ffff077224 */ /* 0x000fe400078e0016 */
[----:B---3--:R-:W-:Y:S01]  /*0550*/  IMAD R24, R3, R38, R24 ;  /* 0x0000002603187224 */ /* 0x008fe200078e0218 */
[----:B--2-4-:R0:W-:Y:S06]  /*0560*/  STL.64 [R1], R8 ;  /* 0x0000000801007387 */ /* 0x0141ec0000100a00 */
[----:B------:R-:W-:-:S07]  /*0570*/  LEPC R20, `(.L_x_21) ;  /* 0x000000001014794e */ /* 0x000fce0000000000 */
[----:B0-----:R-:W-:Y:S05]  /*0580*/  CALL.ABS.NOINC R10 ;  /* 0x000000000a007343 */ /* 0x001fea0003c00000 */
.L_x_21:
        /* <DEDUP_REMOVED lines=9> */
[----:B------:R-:W-:Y:S01]  /*0620*/  MOV R5, UR5 ;  /* 0x0000000500057c02 */ /* 0x000fe20008000f00 */
[----:B------:R-:W-:Y:S02]  /*0630*/  IMAD.MOV.U32 R6, RZ, RZ, R23 ;  /* 0x000000ffff067224 */ /* 0x000fe400078e0017 */
[----:B------:R-:W-:Y:S02]  /*0640*/  IMAD.MOV.U32 R7, RZ, RZ, R22 ;  /* 0x000000ffff077224 */ /* 0x000fe400078e0016 */
[----:B---3--:R-:W-:Y:S01]  /*0650*/  IMAD R24, R3, R16, R24 ;  /* 0x0000001003187224 */ /* 0x008fe200078e0218 */
[----:B--2-4-:R0:W-:Y:S06]  /*0660*/  STL.64 [R1], R8 ;  /* 0x0000000801007387 */ /* 0x0141ec0000100a00 */
[----:B------:R-:W-:-:S07]  /*0670*/  LEPC R20, `(.L_x_22) ;  /* 0x000000001014794e */ /* 0x000fce0000000000 */
[----:B0-----:R-:W-:Y:S05]  /*0680*/  CALL.ABS.NOINC R10 ;  /* 0x000000000a007343 */ /* 0x001fea0003c00000 */
.L_x_22:
        /* <DEDUP_REMOVED lines=16> */
.L_x_23:
        /* <DEDUP_REMOVED lines=16> */
.L_x_24:
        /* <DEDUP_REMOVED lines=16> */
.L_x_25:
[----:B------:R-:W0:Y:S01]  /*0990*/  LDC.64 R38, c[0x0][0x388] ;  /* 0x0000e200ff267b82 */ /* 0x000e220000000a00 */
[----:B------:R-:W2:Y:S01]  /*09a0*/  LDG.E R8, desc[UR36][R18.64+0xc] ;  /* 0x00000c2412087981 */ /* 0x000ea2000c1e1900 */
[----:B------:R-:W1:Y:S03]  /*09b0*/  LDCU.64 UR4, c[0x4][URZ] ;  /* 0x01000000ff0477ac */ /* 0x000e660008000a00 */
[----:B------:R-:W3:Y:S04]  /*09c0*/  LDG.E R16, desc[UR36][R16.64] ;  /* 0x0000002410107981 */ /* 0x000ee8000c1e1900 */
[----:B------:R-:W3:Y:S01]  /*09d0*/  LDG.E R5, desc[UR36][R18.64+0x8] ;  /* 0x0000082412057981 */ /* 0x000ee2000c1e1900 */
[----:B0-----:R-:W-:-:S05]  /*09e0*/  IMAD.WIDE.U32 R38, R26, 0x4, R38 ;  /* 0x000000041a267825 */ /* 0x001fca00078e0026 */
[----:B------:R-:W2:Y:S01]  /*09f0*/  LDG.E R9, desc[UR36][R38.64] ;  /* 0x0000002426097981 */ /* 0x000ea2000c1e1900 */
[----:B------:R-:W0:Y:S01]  /*0a00*/  LDC.64 R2, c[0x4][R2] ;  /* 0x0100000002027b82 */ /* 0x000e220000000a00 */
[----:B-1----:R-:W-:Y:S01]  /*0a10*/  MOV R4, UR4 ;  /* 0x0000000400047c02 */ /* 0x002fe20008000f00 */
[----:B------:R-:W-:Y:S01]  /*0a20*/  IMAD.MOV.U32 R6, RZ, RZ, R23 ;  /* 0x000000ffff067224 */ /* 0x000fe200078e0017 */
[----:B------:R-:W-:Y:S01]  /*0a30*/  MOV R7, R22 ;  /* 0x0000001600077202 */ /* 0x000fe20000000f00 */
[----:B---3--:R-:W-:Y:S01]  /*0a40*/  IMAD R24, R5, R16, R24 ;  /* 0x0000001005187224 */ /* 0x008fe200078e0218 */
[----:B--2---:R1:W-:Y:S01]  /*0a50*/  STL.64 [R1], R8 ;  /* 0x0000000801007387 */ /* 0x0043e20000100a00 */
[----:B0-----:R-:W-:-:S07]  /*0a60*/  IMAD.U32 R5, RZ, RZ, UR5 ;  /* 0x00000005ff057e24 */ /* 0x001fce000f8e00ff */
[----:B------:R-:W-:-:S07]  /*0a70*/  LEPC R20, `(.L_x_26) ;  /* 0x000000001014794e */ /* 0x000fce0000000000 */
[----:B-1----:R-:W-:Y:S05]  /*0a80*/  CALL.ABS.NOINC R2 ;  /* 0x0000000002007343 */ /* 0x002fea0003c00000 */
.L_x_26:
[----:B------:R-:W2:Y:S04]  /*0a90*/  LDG.E R38, desc[UR36][R38.64] ;  /* 0x0000002426267981 */ /* 0x000ea8000c1e1900 */
[----:B------:R0:W2:Y:S01]  /*0aa0*/  LDG.E R3, desc[UR36][R18.64+0xc] ;  /* 0x00000c2412037981 */ /* 0x0000a2000c1e1900 */
[----:B------:R-:W-:Y:S01]  /*0ab0*/  VIADD R25, R25, 0x8 ;  /* 0x0000000819197836 */ /* 0x000fe20000000000 */
[C---:B------:R-:W-:Y:S01]  /*0ac0*/  IADD3 R32, PT, PT, R35.reuse, R32, RZ ;  /* 0x0000002023207210 */ /* 0x040fe20007ffe0ff */
[C---:B------:R-:W-:Y:S01]  /*0ad0*/  IMAD.IADD R31, R35.reuse, 0x1, R31 ;  /* 0x00000001231f7824 */ /* 0x040fe200078e021f */
[C---:B------:R-:W-:Y:S01]  /*0ae0*/  IADD3 R29, PT, PT, R35.reuse, R29, RZ ;  /* 0x0000001d231d7210 */ /* 0x040fe20007ffe0ff */
[C---:B------:R-:W-:Y:S01]  /*0af0*/  IMAD.IADD R30, R35.reuse, 0x1, R30 ;  /* 0x00000001231e7824 */ /* 0x040fe200078e021e */
[C---:B------:R-:W-:Y:S01]  /*0b00*/  IADD3 R26, PT, PT, R35.reuse, R26, RZ ;  /* 0x0000001a231a7210 */ /* 0x040fe20007ffe0ff */
[----:B------:R-:W-:-:S02]  /*0b10*/  IMAD.IADD R28, R35, 0x1, R28 ;  /* 0x00000001231c7824 */ /* 0x000fc400078e021c */
[C---:B------:R-:W-:Y:S01]  /*0b20*/  IMAD.IADD R27, R35.reuse, 0x1, R27 ;  /* 0x00000001231b7824 */ /* 0x040fe200078e021b */
[----:B0-----:R-:W-:Y:S01]  /*0b30*/  IADD3 R18, P0, PT, R18, 0x20, RZ ;  /* 0x0000002012127810 */ /* 0x001fe20007f1e0ff */
[----:B------:R-:W-:-:S04]  /*0b40*/  IMAD.WIDE.U32 R36, R35, 0x4, R36 ;  /* 0x0000000423247825 */ /* 0x000fc800078e0024 */
[----:B------:R-:W-:Y:S01]  /*0b50*/  IMAD.X R19, RZ, RZ, R19, P0 ;  /* 0x000000ffff137224 */ /* 0x000fe200000e0613 */
[----:B------:R-:W-:Y:S01]  /*0b60*/  ISETP.NE.AND P0, PT, R25, RZ, PT ;  /* 0x000000ff1900720c */ /* 0x000fe20003f05270 */
[----:B--2---:R-:W-:-:S12]  /*0b70*/  IMAD R24, R3, R38, R24 ;  /* 0x0000002603187224 */ /* 0x004fd800078e0218 */
[----:B------:R-:W-:Y:S05]  /*0b80*/  @P0 BRA `(.L_x_27) ;  /* 0xfffffff400cc0947 */ /* 0x000fea000383ffff */
[----:B------:R-:W-:Y:S05]  /*0b90*/  BSYNC.RECONVERGENT B6 ;  /* 0x0000000000067941 */ /* 0x000fea0003800200 */
.L_x_18:
[----:B------:R-:W0:Y:S02]  /*0ba0*/  LDCU UR4, c[0x0][0x39c] ;  /* 0x00007380ff0477ac */ /* 0x000e240008000800 */
[----:B0-----:R-:W-:-:S06]  /*0bb0*/  ULOP3.LUT UR4, UR4, 0x7ffffff8, URZ, 0xc0, !UPT ;  /* 0x7ffffff804047892 */ /* 0x001fcc000f8ec0ff */
[----:B------:R-:W-:-:S07]  /*0bc0*/  IMAD.U32 R25, RZ, RZ, UR4 ;  /* 0x00000004ff197e24 */ /* 0x000fce000f8e00ff */
.L_x_17:
[----:B------:R-:W0:Y:S02]  /*0bd0*/  LDCU UR4, c[0x0][0x39c] ;  /* 0x00007380ff0477ac */ /* 0x000e240008000800 */
[----:B0-----:R-:W-:-:S04]  /*0be0*/  ULOP3.LUT UR4, UR4, 0x7, URZ, 0xc0, !UPT ;  /* 0x0000000704047892 */ /* 0x001fc8000f8ec0ff */
[----:B------:R-:W-:-:S09]  /*0bf0*/  UISETP.NE.AND UP0, UPT, UR4, URZ, UPT ;  /* 0x000000ff0400728c */ /* 0x000fd2000bf05270 */
[----:B------:R-:W-:Y:S05]  /*0c00*/  BRA.U !UP0, `(.L_x_28) ;  /* 0x0000000908887547 */ /* 0x000fea000b800000 */
[----:B------:R-:W-:-:S04]  /*0c10*/  UIADD3 UR4, UPT, UPT, UR4, -0x1, URZ ;  /* 0xffffffff04047890 */ /* 0x000fc8000fffe0ff */
[----:B------:R-:W-:-:S09]  /*0c20*/  UISETP.GE.U32.AND UP0, UPT, UR4, 0x3, UPT ;  /* 0x000000030400788c */ /* 0x000fd2000bf06070 */
[----:B------:R-:W-:Y:S05]  /*0c30*/  BRA.U !UP0, `(.L_x_29) ;  /* 0x0000000508487547 */ /* 0x000fea000b800000 */
[----:B------:R-:W0:Y:S01]  /*0c40*/  LDC.64 R28, c[0x0][0x380] ;  /* 0x0000e000ff1c7b82 */ /* 0x000e220000000a00 */
[----:B------:R-:W1:Y:S01]  /*0c50*/  LDCU UR4, c[0x0][0x398] ;  /* 0x00007300ff0477ac */ /* 0x000e620008000800 */
[----:B------:R-:W-:-:S06]  /*0c60*/  IMAD.IADD R3, R34, 0x1, R25 ;  /* 0x0000000122037824 */ /* 0x000fcc00078e0219 */
[----:B------:R-:W2:Y:S01]  /*0c70*/  LDC.64 R26, c[0x0][0x388] ;  /* 0x0000e200ff1a7b82 */ /* 0x000ea20000000a00 */
[----:B-1----:R-:W-:Y:S01]  /*0c80*/  IMAD R30, R25, UR4, R33 ;  /* 0x00000004191e7c24 */ /* 0x002fe2000f8e0221 */
[----:B------:R-:W-:Y:S01]  /*0c90*/  MOV R2, 0x10 ;  /* 0x0000001000027802 */ /* 0x000fe20000000f00 */
[----:B------:R-:W1:Y:S01]  /*0ca0*/  LDCU.64 UR4, c[0x4][URZ] ;  /* 0x01000000ff0477ac */ /* 0x000e620008000a00 */
[----:B0-----:R-:W-:-:S05]  /*0cb0*/  IMAD.WIDE.U32 R28, R3, 0x4, R28 ;  /* 0x00000004031c7825 */ /* 0x001fca00078e001c */
[----:B------:R-:W3:Y:S01]  /*0cc0*/  LDG.E R10, desc[UR36][R28.64] ;  /* 0x000000241c0a7981 */ /* 0x000ee2000c1e1900 */
[----:B--2---:R-:W-:-:S05]  /*0cd0*/  IMAD.WIDE.U32 R26, R30, 0x4, R26 ;  /* 0x000000041e1a7825 */ /* 0x004fca00078e001a */
[----:B------:R-:W3:Y:S01]  /*0ce0*/  LDG.E R11, desc[UR36][R26.64] ;  /* 0x000000241a0b7981 */ /* 0x000ee2000c1e1900 */
[----:B------:R0:W2:Y:S01]  /*0cf0*/  LDC.64 R8, c[0x4][R2] ;  /* 0x0100000002087b82 */ /* 0x0000a20000000a00 */
[----:B-1----:R-:W-:Y:S01]  /*0d00*/  MOV R4, UR4 ;  /* 0x0000000400047c02 */ /* 0x002fe20008000f00 */
[----:B------:R-:W-:Y:S01]  /*0d10*/  IMAD.U32 R5, RZ, RZ, UR5 ;  /* 0x00000005ff057e24 */ /* 0x000fe2000f8e00ff */
[----:B------:R-:W-:Y:S01]  /*0d20*/  MOV R7, R22 ;  /* 0x0000001600077202 */ /* 0x000fe20000000f00 */
[----:B------:R-:W-:Y:S01]  /*0d30*/  IMAD.MOV.U32 R6, RZ, RZ, R23 ;  /* 0x000000ffff067224 */ /* 0x000fe200078e0017 */
[----:B--23--:R0:W-:Y:S06]  /*0d40*/  STL.64 [R1], R10 ;  /* 0x0000000a01007387 */ /* 0x00c1ec0000100a00 */
[----:B------:R-:W-:-:S07]  /*0d50*/  LEPC R20, `(.L_x_30) ;  /* 0x000000001014794e */ /* 0x000fce0000000000 */
[----:B0-----:R-:W-:Y:S05]  /*0d60*/  CALL.ABS.NOINC R8 ;  /* 0x0000000008007343 */ /* 0x001fea0003c00000 */
.L_x_30:
[----:B------:R-:W0:Y:S01]  /*0d70*/  LDC.64 R16, c[0x0][0x388] ;  /* 0x0000e200ff107b82 */ /* 0x000e220000000a00 */
[----:B------:R-:W1:Y:S01]  /*0d80*/  LDCU UR6, c[0x0][0x398] ;  /* 0x00007300ff0677ac */ /* 0x000e620008000800 */
[----:B------:R-:W-:Y:S01]  /*0d90*/  IADD3 R0, P0, PT, R34, R25, RZ ;  /* 0x0000001922007210 */ /* 0x000fe20007f1e0ff */
[----:B------:R-:W2:Y:S01]  /*0da0*/  LDG.E R29, desc[UR36][R28.64] ;  /* 0x000000241c1d7981 */ /* 0x000ea2000c1e1900 */
[----:B------:R-:W3:Y:S03]  /*0db0*/  LDCU.64 UR4, c[0x0][0x380] ;  /* 0x00007000ff0477ac */ /* 0x000ee60008000a00 */
[----:B------:R-:W-:Y:S01]  /*0dc0*/  IMAD.X R3, RZ, RZ, RZ, P0 ;  /* 0x000000ffff037224 */ /* 0x000fe200000e06ff */
[----:B------:R-:W2:Y:S01]  /*0dd0*/  LDG.E R26, desc[UR36][R26.64] ;  /* 0x000000241a1a7981 */ /* 0x000ea2000c1e1900 */
[----:B-1----:R-:W-:Y:S01]  /*0de0*/  VIADD R30, R30, UR6 ;  /* 0x000000061e1e7c36 */ /* 0x002fe20008000000 */
[----:B---3--:R-:W-:-:S03]  /*0df0*/  LEA R18, P0, R0, UR4, 0x2 ;  /* 0x0000000400127c11 */ /* 0x008fc6000f8010ff */
[----:B0-----:R-:W-:Y:S01]  /*0e00*/  IMAD.WIDE.U32 R16, R30, 0x4, R16 ;  /* 0x000000041e107825 */ /* 0x001fe200078e0010 */
[----:B------:R-:W-:Y:S01]  /*0e10*/  LEA.HI.X R19, R0, UR5, R3, 0x2, P0 ;  /* 0x0000000500137c11 */ /* 0x000fe200080f1403 */
[----:B------:R0:W1:Y:S03]  /*0e20*/  LDC.64 R8, c[0x4][R2] ;  /* 0x0100000002087b82 */ /* 0x0000660000000a00 */
[----:B------:R-:W3:Y:S01]  /*0e30*/  LDG.E R11, desc[UR36][R16.64] ;  /* 0x00000024100b7981 */ /* 0x000ee2000c1e1900 */
[----:B------:R-:W4:Y:S03]  /*0e40*/  LDCU.64 UR4, c[0x4][URZ] ;  /* 0x01000000ff0477ac */ /* 0x000f260008000a00 */
[----:B------:R-:W3:Y:S01]  /*0e50*/  LDG.E R10, desc[UR36][R18.64+0x4] ;  /* 0x00000424120a7981 */ /* 0x000ee2000c1e1900 */
[----:B------:R-:W-:Y:S01]  /*0e60*/  IMAD.MOV.U32 R6, RZ, RZ, R23 ;  /* 0x000000ffff067224 */ /* 0x000fe200078e0017 */
[----:B------:R-:W-:-:S02]  /*0e70*/  MOV R7, R22 ;  /* 0x0000001600077202 */ /* 0x000fc40000000f00 */
[----:B----4-:R-:W-:Y:S01]  /*0e80*/  MOV R4, UR4 ;  /* 0x0000000400047c02 */ /* 0x010fe20008000f00 */
[----:B------:R-:W-:Y:S02]  /*0e90*/  IMAD.U32 R5, RZ, RZ, UR5 ;  /* 0x00000005ff057e24 */ /* 0x000fe4000f8e00ff */
[----:B--2---:R-:W-:Y:S01]  /*0ea0*/  IMAD R24, R29, R26, R24 ;  /* 0x0000001a1d187224 */ /* 0x004fe200078e0218 */
[----:B-1-3--:R0:W-:Y:S06]  /*0eb0*/  STL.64 [R1], R10 ;  /* 0x0000000a01007387 */ /* 0x00a1ec0000100a00 */
[----:B------:R-:W-:-:S07]  /*0ec0*/  LEPC R20, `(.L_x_31) ;  /* 0x000000001014794e */ /* 0x000fce0000000000 */
[----:B0-----:R-:W-:Y:S05]  /*0ed0*/  CALL.ABS.NOINC R8 ;  /* 0x0000000008007343 */ /* 0x001fea0003c00000 */
.L_x_31:
[----:B------:R-:W0:Y:S01]  /*0ee0*/  LDC.64 R26, c[0x0][0x388] ;  /* 0x0000e200ff1a7b82 */ /* 0x000e220000000a00 */
[----:B------:R-:W1:Y:S01]  /*0ef0*/  LDCU UR4, c[0x0][0x398] ;  /* 0x00007300ff0477ac */ /* 0x000e620008000800 */
[----:B------:R-:W2:Y:S04]  /*0f00*/  LDG.E R10, desc[UR36][R18.64+0x8] ;  /* 0x00000824120a7981 */ /* 0x000ea8000c1e1900 */
[----:B------:R-:W3:Y:S04]  /*0f10*/  LDG.E R16, desc[UR36][R16.64] ;  /* 0x0000002410107981 */ /* 0x000ee8000c1e1900 */
[----:B------:R-:W3:Y:S01]  /*0f20*/  LDG.E R3, desc[UR36][R18.64+0x4] ;  /* 0x0000042412037981 */ /* 0x000ee2000c1e1900 */
[----:B-1----:R-:W-:Y:S01]  /*0f30*/  VIADD R30, R30, UR4 ;  /* 0x000000041e1e7c36 */ /* 0x002fe20008000000 */
[----:B------:R1:W4:Y:S01]  /*0f40*/  LDC.64 R8, c[0x4][R2] ;  /* 0x0100000002087b82 */ /* 0x0003220000000a00 */
[----:B------:R-:W5:Y:S02]  /*0f50*/  LDCU.64 UR4, c[0x4][URZ] ;  /* 0x01000000ff0477ac */ /* 0x000f640008000a00 */
[----:B0-----:R-:W-:-:S05]  /*0f60*/  IMAD.WIDE.U32 R26, R30, 0x4, R26 ;  /* 0x000000041e1a7825 */ /* 0x001fca00078e001a */
[----:B------:R-:W2:Y:S01]  /*0f70*/  LDG.E R11, desc[UR36][R26.64] ;  /* 0x000000241a0b7981 */ /* 0x000ea2000c1e1900 */
[----:B------:R-:W-:Y:S01]  /*0f80*/  IMAD.MOV.U32 R6, RZ, RZ, R23 ;  /* 0x000000ffff067224 */ /* 0x000fe200078e0017 */
[----:B------:R-:W-:Y:S01]  /*0f90*/  MOV R7, R22 ;  /* 0x0000001600077202 */ /* 0x000fe20000000f00 */
[----:B-----5:R-:W-:Y:S01]  /*0fa0*/  IMAD.U32 R4, RZ, RZ, UR4 ;  /* 0x00000004ff047e24 */ /* 0x020fe2000f8e00ff */
[----:B------:R-:W-:Y:S01]  /*0fb0*/  MOV R5, UR5 ;  /* 0x0000000500057c02 */ /* 0x000fe20008000f00 */
[----:B--2---:R1:W-:Y:S01]  /*0fc0*/  STL.64 [R1], R10 ;  /* 0x0000000a01007387 */ /* 0x0043e20000100a00 */
[----:B---34-:R-:W-:-:S07]  /*0fd0*/  IMAD R24, R3, R16, R24 ;  /* 0x0000001003187224 */ /* 0x018fce00078e0218 */
[----:B------:R-:W-:-:S07]  /*0fe0*/  LEPC R20, `(.L_x_32) ;  /* 0x000000001014794e */ /* 0x000fce0000000000 */
[----:B-1----:R-:W-:Y:S05]  /*0ff0*/  CALL.ABS.NOINC R8 ;  /* 0x0000000008007343 */ /* 0x002fea0003c00000 */
.L_x_32:
[----:B------:R-:W0:Y:S01]  /*1000*/  LDC.64 R16, c[0x0][0x388] ;  /* 0x0000e200ff107b82 */ /* 0x000e220000000a00 */
[----:B------:R-:W1:Y:S01]  /*1010*/  LDCU UR4, c[0x0][0x398] ;  /* 0x00007300ff0477ac */ /* 0x000e620008000800 */
[----:B------:R-:W2:Y:S04]  /*1020*/  LDG.E R8, desc[UR36][R18.64+0xc] ;  /* 0x00000c2412087981 */ /* 0x000ea8000c1e1900 */
[----:B------:R-:W3:Y:S04]  /*1030*/  LDG.E R26, desc[UR36][R26.64] ;  /* 0x000000241a1a7981 */ /* 0x000ee8000c1e1900 */
[----:B------:R-:W3:Y:S01]  /*1040*/  LDG.E R5, desc[UR36][R18.64+0x8] ;  /* 0x0000082412057981 */ /* 0x000ee2000c1e1900 */
[----:B-1----:R-:W-:Y:S01]  /*1050*/  VIADD R3, R30, UR4 ;  /* 0x000000041e037c36 */ /* 0x002fe20008000000 */
[----:B------:R-:W1:Y:S03]  /*1060*/  LDCU.64 UR4, c[0x4][URZ] ;  /* 0x01000000ff0477ac */ /* 0x000e660008000a00 */
[----:B0-----:R-:W-:-:S05]  /*1070*/  IMAD.WIDE.U32 R16, R3, 0x4, R16 ;  /* 0x0000000403107825 */ /* 0x001fca00078e0010 */
[----:B------:R-:W2:Y:S01]  /*1080*/  LDG.E R9, desc[UR36][R16.64] ;  /* 0x0000002410097981 */ /* 0x000ea2000c1e1900 */
[----:B------:R-:W0:Y:S01]  /*1090*/  LDC.64 R2, c[0x4][R2] ;  /* 0x0100000002027b82 */ /* 0x000e220000000a00 */
[----:B------:R-:W-:Y:S01]  /*10a0*/  MOV R6, R23 ;  /* 0x0000001700067202 */ /* 0x000fe20000000f00 */
[----:B------:R-:W-:Y:S01]  /*10b0*/  IMAD.MOV.U32 R7, RZ, RZ, R22 ;  /* 0x000000ffff077224 */ /* 0x000fe200078e0016 */
[----:B-1----:R-:W-:Y:S01]  /*10c0*/  MOV R4, UR4 ;  /* 0x0000000400047c02 */ /* 0x002fe20008000f00 */
[----:B---3--:R-:W-:Y:S01]  /*10d0*/  IMAD R24, R5, R26, R24 ;  /* 0x0000001a05187224 */ /* 0x008fe200078e0218 */
[----:B--2---:R1:W-:Y:S01]  /*10e0*/  STL.64 [R1], R8 ;  /* 0x0000000801007387 */ /* 0x0043e20000100a00 */
[----:B0-----:R-:W-:-:S07]  /*10f0*/  IMAD.U32 R5, RZ, RZ, UR5 ;  /* 0x00000005ff057e24 */ /* 0x001fce000f8e00ff */
[----:B------:R-:W-:-:S07]  /*1100*/  LEPC R20, `(.L_x_33) ;  /* 0x000000001014794e */ /* 0x000fce0000000000 */
[----:B-1----:R-:W-:Y:S05]  /*1110*/  CALL.ABS.NOINC R2 ;  /* 0x0000000002007343 */ /* 0x002fea0003c00000 */
.L_x_33:
[----:B------:R-:W2:Y:S04]  /*1120*/  LDG.E R19, desc[UR36][R18.64+0xc] ;  /* 0x00000c2412137981 */ /* 0x000ea8000c1e1900 */
[----:B------:R-:W2:Y:S01]  /*1130*/  LDG.E R16, desc[UR36][R16.64] ;  /* 0x0000002410107981 */ /* 0x000ea2000c1e1900 */
[----:B------:R-:W-:Y:S01]  /*1140*/  IADD3 R25, PT, PT, R25, 0x4, RZ ;  /* 0x0000000419197810 */ /* 0x000fe20007ffe0ff */
[----:B--2---:R-:W-:-:S07]  /*1150*/  IMAD R24, R19, R16, R24 ;  /* 0x0000001013187224 */ /* 0x004fce00078e0218 */
.L_x_29:
[----:B------:R-:W0:Y:S02]  /*1160*/  LDCU UR4, c[0x0][0x39c] ;  /* 0x00007380ff0477ac */ /* 0x000e240008000800 */
[----:B0-----:R-:W-:-:S09]  /*1170*/  ULOP3.LUT UP0, UR4, UR4, 0x3, URZ, 0xc0, !UPT ;  /* 0x0000000304047892 */ /* 0x001fd2000f80c0ff */
[----:B------:R-:W-:Y:S05]  /*1180*/  BRA.U !UP0, `(.L_x_28) ;  /* 0x0000000508287547 */ /* 0x000fea000b800000 */
[----:B------:R-:W-:-:S09]  /*1190*/  UISETP.NE.AND UP0, UPT, UR4, 0x1, UPT ;  /* 0x000000010400788c */ /* 0x000fd2000bf05270 */
        /* <DEDUP_REMOVED lines=20> */
.L_x_35:
[----:B------:R-:W0:Y:S01]  /*12e0*/  LDC.64 R26, c[0x0][0x388] ;  /* 0x0000e200ff1a7b82 */ /* 0x000e220000000a00 */
[----:B------:R-:W1:Y:S01]  /*12f0*/  LDCU UR6, c[0x0][0x398] ;  /* 0x00007300ff0677ac */ /* 0x000e620008000800 */
[----:B------:R-:W-:Y:S01]  /*1300*/  IADD3 R0, P0, PT, R34, R25, RZ ;  /* 0x0000001922007210 */ /* 0x000fe20007f1e0ff */
[----:B------:R-:W2:Y:S01]  /*1310*/  LDG.E R19, desc[UR36][R18.64] ;  /* 0x0000002412137981 */ /* 0x000ea2000c1e1900 */
[----:B------:R-:W3:Y:S03]  /*1320*/  LDCU.64 UR4, c[0x0][0x380] ;  /* 0x00007000ff0477ac */ /* 0x000ee60008000a00 */
[----:B------:R-:W-:Y:S01]  /*1330*/  IMAD.X R5, RZ, RZ, RZ, P0 ;  /* 0x000000ffff057224 */ /* 0x000fe200000e06ff */
[----:B------:R-:W2:Y:S01]  /*1340*/  LDG.E R28, desc[UR36][R28.64] ;  /* 0x000000241c1c7981 */ /* 0x000ea2000c1e1900 */
[----:B-1----:R-:W-:Y:S02]  /*1350*/  IADD3 R3, PT, PT, R16, UR6, RZ ;  /* 0x0000000610037c10 */ /* 0x002fe4000fffe0ff */
[----:B---3--:R-:W-:-:S03]  /*1360*/  LEA R16, P0, R0, UR4, 0x2 ;  /* 0x0000000400107c11 */ /* 0x008fc6000f8010ff */
[----:B0-----:R-:W-:Y:S01]  /*1370*/  IMAD.WIDE.U32 R26, R3, 0x4, R26 ;  /* 0x00000004031a7825 */ /* 0x001fe200078e001a */
[----:B------:R-:W-:Y:S01]  /*1380*/  LEA.HI.X R17, R0, UR5, R5, 0x2, P0 ;  /* 0x0000000500117c11 */ /* 0x000fe200080f1405 */
[----:B------:R-:W0:Y:S03]  /*1390*/  LDC.64 R30, c[0x4][R30] ;  /* 0x010000001e1e7b82 */ /* 0x000e260000000a00 */
[----:B------:R-:W3:Y:S01]  /*13a0*/  LDG.E R3, desc[UR36][R26.64] ;  /* 0x000000241a037981 */ /* 0x000ee2000c1e1900 */
[----:B------:R-:W1:Y:S03]  /*13b0*/  LDCU.64 UR4, c[0x4][URZ] ;  /* 0x01000000ff0477ac */ /* 0x000e660008000a00 */
[----:B------:R-:W3:Y:S01]  /*13c0*/  LDG.E R2, desc[UR36][R16.64+0x4] ;  /* 0x0000042410027981 */ /* 0x000ee2000c1e1900 */
[----:B------:R-:W-:Y:S01]  /*13d0*/  MOV R6, R23 ;  /* 0x0000001700067202 */ /* 0x000fe20000000f00 */
[----:B------:R-:W-:Y:S01]  /*13e0*/  IMAD.MOV.U32 R7, RZ, RZ, R22 ;  /* 0x000000ffff077224 */ /* 0x000fe200078e0016 */
[----:B-1----:R-:W-:Y:S01]  /*13f0*/  MOV R4, UR4 ;  /* 0x0000000400047c02 */ /* 0x002fe20008000f00 */
[----:B------:R-:W-:-:S02]  /*1400*/  IMAD.U32 R5, RZ, RZ, UR5 ;  /* 0x00000005ff057e24 */ /* 0x000fc4000f8e00ff */
[----:B--2---:R-:W-:Y:S01]  /*1410*/  IMAD R24, R19, R28, R24 ;  /* 0x0000001c13187224 */ /* 0x004fe200078e0218 */
[----:B0--3--:R1:W-:Y:S06]  /*1420*/  STL.64 [R1], R2 ;  /* 0x0000000201007387 */ /* 0x0093ec0000100a00 */
[----:B------:R-:W-:-:S07]  /*1430*/  LEPC R20, `(.L_x_36) ;  /* 0x000000001014794e */ /* 0x000fce0000000000 */
[----:B-1----:R-:W-:Y:S05]  /*1440*/  CALL.ABS.NOINC R30 ;  /* 0x000000001e007343 */ /* 0x002fea0003c00000 */
.L_x_36:
[----:B------:R-:W2:Y:S04]  /*1450*/  LDG.E R17, desc[UR36][R16.64+0x4] ;  /* 0x0000042410117981 */ /* 0x000ea8000c1e1900 */
[----:B------:R-:W2:Y:S01]  /*1460*/  LDG.E R26, desc[UR36][R26.64] ;  /* 0x000000241a1a7981 */ /* 0x000ea2000c1e1900 */
[----:B------:R-:W-:Y:S01]  /*1470*/  IADD3 R25, PT, PT, R25, 0x2, RZ ;  /* 0x0000000219197810 */ /* 0x000fe20007ffe0ff */
[----:B--2---:R-:W-:-:S07]  /*1480*/  IMAD R24, R17, R26, R24 ;  /* 0x0000001a11187224 */ /* 0x004fce00078e0218 */
.L_x_34:
[----:B------:R-:W0:Y:S02]  /*1490*/  LDCU UR4, c[0x0][0x39c] ;  /* 0x00007380ff0477ac */ /* 0x000e240008000800 */
[----:B0-----:R-:W-:-:S04]  /*14a0*/  ULOP3.LUT UR4, UR4, 0x1, URZ, 0xc0, !UPT ;  /* 0x0000000104047892 */ /* 0x001fc8000f8ec0ff */
[----:B------:R-:W-:-:S09]  /*14b0*/  UISETP.NE.U32.AND UP0, UPT, UR4, 0x1, UPT ;  /* 0x000000010400788c */ /* 0x000fd2000bf05070 */
[----:B------:R-:W-:Y:S05]  /*14c0*/  BRA.U UP0, `(.L_x_28) ;  /* 0x0000000100587547 */ /* 0x000fea000b800000 */
        /* <DEDUP_REMOVED lines=19> */
.L_x_37:
[----:B------:R-:W2:Y:S04]  /*1600*/  LDG.E R19, desc[UR36][R18.64] ;  /* 0x0000002412137981 */ /* 0x000ea8000c1e1900 */
[----:B------:R-:W2:Y:S02]  /*1610*/  LDG.E R16, desc[UR36][R16.64] ;  /* 0x0000002410107981 */ /* 0x000ea4000c1e1900 */
[----:B--2---:R-:W-:-:S07]  /*1620*/  IMAD R24, R19, R16, R24 ;  /* 0x0000001013187224 */ /* 0x004fce00078e0218 */
.L_x_28:
[----:B------:R-:W-:Y:S01]  /*1630*/  MOV R0, 0x10 ;  /* 0x0000001000007802 */ /* 0x000fe20000000f00 */
[----:B------:R0:W-:Y:S01]  /*1640*/  STL [R1], R24 ;  /* 0x0000001801007387 */ /* 0x0001e20000100800 */
[----:B------:R-:W1:Y:S01]  /*1650*/  LDCU.64 UR4, c[0x4][0x8] ;  /* 0x01000100ff0477ac */ /* 0x000e620008000a00 */
[----:B------:R-:W-:Y:S01]  /*1660*/  MOV R6, R23 ;  /* 0x0000001700067202 */ /* 0x000fe20000000f00 */
[----:B------:R0:W2:Y:S01]  /*1670*/  LDC.64 R2, c[0x4][R0] ;  /* 0x0100000000027b82 */ /* 0x0000a20000000a00 */
[----:B------:R-:W-:Y:S01]  /*1680*/  IMAD.MOV.U32 R7, RZ, RZ, R22 ;  /* 0x000000ffff077224 */ /* 0x000fe200078e0016 */
[----:B-1----:R-:W-:Y:S01]  /*1690*/  MOV R4, UR4 ;  /* 0x0000000400047c02 */ /* 0x002fe20008000f00 */
[----:B0-----:R-:W-:-:S07]  /*16a0*/  IMAD.U32 R5, RZ, RZ, UR5 ;  /* 0x00000005ff057e24 */ /* 0x001fce000f8e00ff */
[----:B------:R-:W-:-:S07]  /*16b0*/  LEPC R20, `(.L_x_38) ;  /* 0x000000001014794e */ /* 0x000fce0000000000 */
[----:B--2---:R-:W-:Y:S05]  /*16c0*/  CALL.ABS.NOINC R2 ;  /* 0x0000000002007343 */ /* 0x004fea0003c00000 */
.L_x_38:
[----:B------:R-:W0:Y:S01]  /*16d0*/  S2R R0, SR_TID.X ;  /* 0x0000000000007919 */ /* 0x000e220000002100 */
[----:B------:R-:W0:Y:S01]  /*16e0*/  LDCU UR4, c[0x0][0x398] ;  /* 0x00007300ff0477ac */ /* 0x000e220008000800 */
[----:B------:R-:W1:Y:S01]  /*16f0*/  LDC.64 R2, c[0x0][0x390] ;  /* 0x0000e400ff027b82 */ /* 0x000e620000000a00 */
[----:B0-----:R-:W-:Y:S01]  /*1700*/  IMAD R0, R0, UR4, RZ ;  /* 0x0000000400007c24 */ /* 0x001fe2000f8e02ff */
[----:B------:R-:W0:Y:S04]  /*1710*/  LDCU UR4, c[0x0][0x398] ;  /* 0x00007300ff0477ac */ /* 0x000e280008000800 */
[----:B------:R-:W-:Y:S01]  /*1720*/  IADD3 R5, PT, PT, R0, R33, RZ ;  /* 0x0000002100057210 */ /* 0x000fe20007ffe0ff */
[----:B------:R-:W-:-:S04]  /*1730*/  VIADD R33, R33, 0x1 ;  /* 0x0000000121217836 */ /* 0x000fc80000000000 */
[----:B-1----:R-:W-:-:S05]  /*1740*/  IMAD.WIDE.U32 R2, R5, 0x4, R2 ;  /* 0x0000000405027825 */ /* 0x002fca00078e0002 */
[----:B------:R1:W-:Y:S01]  /*1750*/  STG.E desc[UR36][R2.64], R24 ;  /* 0x0000001802007986 */ /* 0x0003e2000c101924 */
[----:B0-----:R-:W-:-:S13]  /*1760*/  ISETP.NE.AND P0, PT, R33, UR4, PT ;  /* 0x0000000421007c0c */ /* 0x001fda000bf05270 */
[----:B-1----:R-:W-:Y:S05]  /*1770*/  @!P0 EXIT ;  /* 0x000000000000894d */ /* 0x002fea0003800000 */
[----:B------:R-:W-:Y:S05]  /*1780*/  BRA `(.L_x_39) ;  /* 0xffffffe800687947 */ /* 0x000fea000383ffff */
.L_x_16:
[----:B------:R-:W0:Y:S01]  /*1790*/  S2R R18, SR_TID.X ;  /* 0x0000000000127919 */ /* 0x000e220000002100 */
[----:B------:R-:W0:Y:S01]  /*17a0*/  LDCU UR4, c[0x0][0x398] ;  /* 0x00007300ff0477ac */ /* 0x000e220008000800 */
[C---:B------:R-:W-:Y:S01]  /*17b0*/  ISETP.GE.U32.AND P0, PT, R35.reuse, 0x8, PT ;  /* 0x000000082300780c */ /* 0x040fe20003f06070 */
[----:B------:R-:W-:Y:S01]  /*17c0*/  HFMA2 R19, -RZ, RZ, 0, 0 ;  /* 0x00000000ff137431 */ /* 0x000fe200000001ff */
[----:B------:R-:W-:Y:S01]  /*17d0*/  LOP3.LUT R25, R35, 0x7, RZ, 0xc0, !PT ;  /* 0x0000000723197812 */ /* 0x000fe200078ec0ff */
[----:B0-----:R-:W-:-:S10]  /*17e0*/  IMAD R18, R18, UR4, RZ ;  /* 0x0000000412127c24 */ /* 0x001fd4000f8e02ff */
[----:B------:R-:W-:Y:S05]  /*17f0*/  @!P0 BRA `(.L_x_40) ;  /* 0x00000004006c8947 */ /* 0x000fea0003800000 */
[----:B------:R-:W-:Y:S01]  /*1800*/  BSSY.RECONVERGENT B6, `(.L_x_40) ;  /* 0x000005a000067945 */ /* 0x000fe20003800200 */
[----:B------:R-:W-:Y:S01]  /*1810*/  LOP3.LUT R19, R35, 0x7ffffff8, RZ, 0xc0, !PT ;  /* 0x7ffffff823137812 */ /* 0x000fe200078ec0ff */
[----:B------:R-:W-:-:S07]  /*1820*/  IMAD.MOV.U32 R24, RZ, RZ, RZ ;  /* 0x000000ffff187224 */ /* 0x000fce00078e00ff */
.L_x_49:
[----:B------:R-:W-:Y:S01]  /*1830*/  MOV R2, 0x10 ;  /* 0x0000001000027802 */ /* 0x000fe20000000f00 */
[----:B------:R0:W-:Y:S01]  /*1840*/  STL [R1], RZ ;  /* 0x000000ff01007387 */ /* 0x0001e20000100800 */
        /* <DEDUP_REMOVED lines=8> */
.L_x_41:
[----:B------:R-:W0:Y:S01]  /*18d0*/  LDC.64 R16, c[0x0][0x390] ;  /* 0x0000e400ff107b82 */ /* 0x000e220000000a00 */
[----:B------:R-:W-:Y:S01]  /*18e0*/  IADD3 R3, PT, PT, R18, R24, RZ ;  /* 0x0000001812037210 */ /* 0x000fe20007ffe0ff */
[----:B------:R1:W-:Y:S01]  /*18f0*/  STL [R1], RZ ;  /* 0x000000ff01007387 */ /* 0x0003e20000100800 */
[----:B------:R-:W2:Y:S01]  /*1900*/  LDCU.64 UR4, c[0x4][0x8] ;  /* 0x01000100ff0477ac */ /* 0x000ea20008000a00 */
[----:B------:R-:W-:Y:S01]  /*1910*/  IMAD.MOV.U32 R6, RZ, RZ, R23 ;  /* 0x000000ffff067224 */ /* 0x000fe200078e0017 */
[----:B------:R-:W-:-:S03]  /*1920*/  MOV R7, R22 ;  /* 0x0000001600077202 */ /* 0x000fc60000000f00 */
[----:B------:R1:W3:Y:S01]  /*1930*/  LDC.64 R8, c[0x4][R2] ;  /* 0x0100000002087b82 */ /* 0x0002e20000000a00 */
[----:B--2---:R-:W-:Y:S01]  /*1940*/  IMAD.U32 R4, RZ, RZ, UR4 ;  /* 0x00000004ff047e24 */ /* 0x004fe2000f8e00ff */
[----:B------:R-:W-:Y:S01]  /*1950*/  MOV R5, UR5 ;  /* 0x0000000500057c02 */ /* 0x000fe20008000f00 */
[----:B0-----:R-:W-:-:S05]  /*1960*/  IMAD.WIDE.U32 R16, R3, 0x4, R16 ;  /* 0x0000000403107825 */ /* 0x001fca00078e0010 */
[----:B------:R1:W-:Y:S02]  /*1970*/  STG.E desc[UR36][R16.64], RZ ;  /* 0x000000ff10007986 */ /* 0x0003e4000c101924 */
[----:B------:R-:W-:-:S07]  /*1980*/  LEPC R20, `(.L_x_42) ;  /* 0x000000001014794e */ /* 0x000fce0000000000 */
[----:B-1-3--:R-:W-:Y:S05]  /*1990*/  CALL.ABS.NOINC R8 ;  /* 0x0000000008007343 */ /* 0x00afea0003c00000 */
.L_x_42:
[----:B------:R0:W-:Y:S01]  /*19a0*/  STG.E desc[UR36][R16.64+0x4], RZ ;  /* 0x000004ff10007986 */ /* 0x0001e2000c101924 */
[----:B------:R0:W1:Y:S01]  /*19b0*/  LDC.64 R8, c[0x4][R2] ;  /* 0x0100000002087b82 */ /* 0x0000620000000a00 */
[----:B------:R-:W2:Y:S01]  /*19c0*/  LDCU.64 UR4, c[0x4][0x8] ;  /* 0x01000100ff0477ac */ /* 0x000ea20008000a00 */
[----:B------:R-:W-:Y:S01]  /*19d0*/  IMAD.MOV.U32 R6, RZ, RZ, R23 ;  /* 0x000000ffff067224 */ /* 0x000fe200078e0017 */
[----:B------:R0:W-:Y:S01]  /*19e0*/  STL [R1], RZ ;  /* 0x000000ff01007387 */ /* 0x0001e20000100800 */
[----:B------:R-:W-:Y:S01]  /*19f0*/  MOV R7, R22 ;  /* 0x0000001600077202 */ /* 0x000fe20000000f00 */
[----:B--2---:R-:W-:Y:S01]  /*1a00*/  IMAD.U32 R4, RZ, RZ, UR4 ;  /* 0x00000004ff047e24 */ /* 0x004fe2000f8e00ff */
[----:B0-----:R-:W-:-:S07]  /*1a10*/  MOV R5, UR5 ;  /* 0x0000000500057c02 */ /* 0x001fce0008000f00 */
[----:B------:R-:W-:-:S07]  /*1a20*/  LEPC R20, `(.L_x_43) ;  /* 0x000000001014794e */ /* 0x000fce0000000000 */
[----:B-1----:R-:W-:Y:S05]  /*1a30*/  CALL.ABS.NOINC R8 ;  /* 0x0000000008007343 */ /* 0x002fea0003c00000 */
.L_x_43:
        /* <DEDUP_REMOVED lines=10> */
.L_x_44:
        /* <DEDUP_REMOVED lines=10> */
.L_x_45:
        /* <DEDUP_REMOVED lines=10> */
.L_x_46:
        /* <DEDUP_REMOVED lines=10> */
.L_x_47:
[----:B------:R0:W-:Y:S01]  /*1cc0*/  STG.E desc[UR36][R16.64+0x18], RZ ;  /* 0x000018ff10007986 */ /* 0x0001e2000c101924 */
[----:B------:R-:W1:Y:S01]  /*1cd0*/  LDC.64 R2, c[0x4][R2] ;  /* 0x0100000002027b82 */ /* 0x000e620000000a00 */
        /* <DEDUP_REMOVED lines=8> */
.L_x_48:
[----:B------:R0:W-:Y:S01]  /*1d60*/  STG.E desc[UR36][R16.64+0x1c], RZ ;  /* 0x00001cff10007986 */ /* 0x0001e2000c101924 */
[----:B------:R-:W-:-:S05]  /*1d70*/  VIADD R24, R24, 0x8 ;  /* 0x0000000818187836 */ /* 0x000fca0000000000 */
[----:B------:R-:W-:-:S13]  /*1d80*/  ISETP.NE.AND P0, PT, R24, R19, PT ;  /* 0x000000131800720c */ /* 0x000fda0003f05270 */
[----:B0-----:R-:W-:Y:S05]  /*1d90*/  @P0 BRA `(.L_x_49) ;  /* 0xfffffff800a40947 */ /* 0x001fea000383ffff */
[----:B------:R-:W-:Y:S05]  /*1da0*/  BSYNC.RECONVERGENT B6 ;  /* 0x0000000000067941 */ /* 0x000fea0003800200 */
.L_x_40:
[----:B------:R-:W-:-:S13]  /*1db0*/  ISETP.NE.AND P0, PT, R25, RZ, PT ;  /* 0x000000ff1900720c */ /* 0x000fda0003f05270 */
[----:B------:R-:W-:Y:S05]  /*1dc0*/  @!P0 EXIT ;  /* 0x000000000000894d */ /* 0x000fea0003800000 */
[----:B------:R-:W0:Y:S01]  /*1dd0*/  LDC R24, c[0x0][0x398] ;  /* 0x0000e600ff187b82 */ /* 0x000e220000000800 */
[----:B------:R-:W-:Y:S02]  /*1de0*/  ISETP.GE.U32.AND P0, PT, R25, 0x4, PT ;  /* 0x000000041900780c */ /* 0x000fe40003f06070 */
[----:B0-----:R-:W-:-:S11]  /*1df0*/  LOP3.LUT R24, R24, 0x3, RZ, 0xc0, !PT ;  /* 0x0000000318187812 */ /* 0x001fd600078ec0ff */
[----:B------:R-:W-:Y:S05]  /*1e00*/  @!P0 BRA `(.L_x_50) ;  /* 0x0000000000c88947 */ /* 0x000fea0003800000 */
        /* <DEDUP_REMOVED lines=10> */
.L_x_51:
        /* <DEDUP_REMOVED lines=13> */
.L_x_52:
[----:B------:R-:W0:Y:S01]  /*1f80*/  LDCU.64 UR4, c[0x0][0x390] ;  /* 0x00007200ff0477ac */ /* 0x000e220008000a00 */
[----:B------:R-:W-:Y:S01]  /*1f90*/  IADD3 R0, P0, PT, R18, R19, RZ ;  /* 0x0000001312007210 */ /* 0x000fe20007f1e0ff */
[----:B------:R1:W-:Y:S01]  /*1fa0*/  STL [R1], RZ ;  /* 0x000000ff01007387 */ /* 0x0003e20000100800 */
[----:B------:R1:W2:Y:S01]  /*1fb0*/  LDC.64 R8, c[0x4][R2] ;  /* 0x0100000002087b82 */ /* 0x0002a20000000a00 */
[----:B------:R-:W-:Y:S01]  /*1fc0*/  MOV R6, R23 ;  /* 0x0000001700067202 */ /* 0x000fe20000000f00 */
[----:B------:R-:W-:Y:S02]  /*1fd0*/  IMAD.MOV.U32 R7, RZ, RZ, R22 ;  /* 0x000000ffff077224 */ /* 0x000fe400078e0016 */
[----:B------:R-:W-:Y:S01]  /*1fe0*/  IMAD.X R3, RZ, RZ, RZ, P0 ;  /* 0x000000ffff037224 */ /* 0x000fe200000e06ff */
[----:B0-----:R-:W-:-:S04]  /*1ff0*/  LEA R16, P0, R0, UR4, 0x2 ;  /* 0x0000000400107c11 */ /* 0x001fc8000f8010ff */
[----:B------:R-:W-:Y:S01]  /*2000*/  LEA.HI.X R17, R0, UR5, R3, 0x2, P0 ;  /* 0x0000000500117c11 */ /* 0x000fe200080f1403 */
[----:B------:R-:W0:Y:S04]  /*2010*/  LDCU.64 UR4, c[0x4][0x8] ;  /* 0x01000100ff0477ac */ /* 0x000e280008000a00 */
[----:B------:R1:W-:Y:S01]  /*2020*/  STG.E desc[UR36][R16.64+0x4], RZ ;  /* 0x000004ff10007986 */ /* 0x0003e2000c101924 */
[----:B0-----:R-:W-:Y:S01]  /*2030*/  MOV R4, UR4 ;  /* 0x0000000400047c02 */ /* 0x001fe20008000f00 */
[----:B-1----:R-:W-:-:S07]  /*2040*/  IMAD.U32 R5, RZ, RZ, UR5 ;  /* 0x00000005ff057e24 */ /* 0x002fce000f8e00ff */
[----:B------:R-:W-:-:S07]  /*2050*/  LEPC R20, `(.L_x_53) ;  /* 0x000000001014794e */ /* 0x000fce0000000000 */
[----:B--2---:R-:W-:Y:S05]  /*2060*/  CALL.ABS.NOINC R8 ;  /* 0x0000000008007343 */ /* 0x004fea0003c00000 */
.L_x_53:
[----:B------:R0:W-:Y:S01]  /*2070*/  STG.E desc[UR36][R16.64+0x8], RZ ;  /* 0x000008ff10007986 */ /* 0x0001e2000c101924 */
[----:B------:R-:W1:Y:S01]  /*2080*/  LDC.64 R2, c[0x4][R2] ;  /* 0x0100000002027b82 */ /* 0x000e620000000a00 */
[----:B------:R-:W2:Y:S01]  /*2090*/  LDCU.64 UR4, c[0x4][0x8] ;  /* 0x01000100ff0477ac */ /* 0x000ea20008000a00 */
[----:B------:R-:W-:Y:S01]  /*20a0*/  MOV R6, R23 ;  /* 0x0000001700067202 */ /* 0x000fe20000000f00 */
[----:B------:R0:W-:Y:S01]  /*20b0*/  STL [R1], RZ ;  /* 0x000000ff01007387 */ /* 0x0001e20000100800 */
[----:B------:R-:W-:Y:S01]  /*20c0*/  IMAD.MOV.U32 R7, RZ, RZ, R22 ;  /* 0x000000ffff077224 */ /* 0x000fe200078e0016 */
[----:B--2---:R-:W-:Y:S01]  /*20d0*/  MOV R4, UR4 ;  /* 0x0000000400047c02 */ /* 0x004fe20008000f00 */
[----:B0-----:R-:W-:-:S07]  /*20e0*/  IMAD.U32 R5, RZ, RZ, UR5 ;  /* 0x00000005ff057e24 */ /* 0x001fce000f8e00ff */
[----:B------:R-:W-:-:S07]  /*20f0*/  LEPC R20, `(.L_x_54) ;  /* 0x000000001014794e */ /* 0x000fce0000000000 */
[----:B-1----:R-:W-:Y:S05]  /*2100*/  CALL.ABS.NOINC R2 ;  /* 0x0000000002007343 */ /* 0x002fea0003c00000 */
.L_x_54:
[----:B------:R0:W-:Y:S01]  /*2110*/  STG.E desc[UR36][R16.64+0xc], RZ ;  /* 0x00000cff10007986 */ /* 0x0001e2000c101924 */
[----:B------:R-:W-:-:S07]  /*2120*/  IADD3 R19, PT, PT, R19, 0x4, RZ ;  /* 0x0000000413137810 */ /* 0x000fce0007ffe0ff */
.L_x_50:
[----:B------:R-:W-:-:S13]  /*2130*/  ISETP.NE.AND P0, PT, R24, RZ, PT ;  /* 0x000000ff1800720c */ /* 0x000fda0003f05270 */
[----:B------:R-:W-:Y:S05]  /*2140*/  @!P0 EXIT ;  /* 0x000000000000894d */ /* 0x000fea0003800000 */
[----:B------:R-:W-:-:S13]  /*2150*/  ISETP.NE.AND P0, PT, R24, 0x1, PT ;  /* 0x000000011800780c */ /* 0x000fda0003f05270 */
[----:B------:R-:W-:Y:S05]  /*2160*/  @!P0 BRA `(.L_x_55) ;  /* 0x0000000000788947 */ /* 0x000fea0003800000 */
[----:B------:R-:W-:Y:S01]  /*2170*/  MOV R2, 0x10 ;  /* 0x0000001000027802 */ /* 0x000fe20000000f00 */
[----:B------:R1:W-:Y:S01]  /*2180*/  STL [R1], RZ ;  /* 0x000000ff01007387 */ /* 0x0003e20000100800 */
[----:B------:R-:W2:Y:S01]  /*2190*/  LDCU.64 UR4, c[0x4][0x8] ;  /* 0x01000100ff0477ac */ /* 0x000ea20008000a00 */
[----:B------:R-:W-:Y:S01]  /*21a0*/  IMAD.MOV.U32 R6, RZ, RZ, R23 ;  /* 0x000000ffff067224 */ /* 0x000fe200078e0017 */
[----:B------:R1:W3:Y:S01]  /*21b0*/  LDC.64 R8, c[0x4][R2] ;  /* 0x0100000002087b82 */ /* 0x0002e20000000a00 */
[----:B------:R-:W-:Y:S01]  /*21c0*/  MOV R7, R22 ;  /* 0x0000001600077202 */ /* 0x000fe20000000f00 */
[----:B--2---:R-:W-:Y:S01]  /*21d0*/  IMAD.U32 R4, RZ, RZ, UR4 ;  /* 0x00000004ff047e24 */ /* 0x004fe2000f8e00ff */
[----:B-1----:R-:W-:-:S07]  /*21e0*/  MOV R5, UR5 ;  /* 0x0000000500057c02 */ /* 0x002fce0008000f00 */
[----:B------:R-:W-:-:S07]  /*21f0*/  LEPC R20, `(.L_x_56) ;  /* 0x000000001014794e */ /* 0x000fce0000000000 */
[----:B0--3--:R-:W-:Y:S05]  /*2200*/  CALL.ABS.NOINC R8 ;  /* 0x0000000008007343 */ /* 0x009fea0003c00000 */
.L_x_56:
[----:B------:R-:W0:Y:S01]  /*2210*/  LDC.64 R8, c[0x0][0x390] ;  /* 0x0000e400ff087b82 */ /* 0x000e220000000a00 */
[----:B------:R-:W-:Y:S01]  /*2220*/  IMAD.IADD R3, R18, 0x1, R19 ;  /* 0x0000000112037824 */ /* 0x000fe200078e0213 */
[----:B------:R1:W-:Y:S01]  /*2230*/  STL [R1], RZ ;  /* 0x000000ff01007387 */ /* 0x0003e20000100800 */
[----:B------:R-:W2:Y:S01]  /*2240*/  LDCU.64 UR4, c[0x4][0x8] ;  /* 0x01000100ff0477ac */ /* 0x000ea20008000a00 */
[----:B------:R-:W-:Y:S01]  /*2250*/  MOV R6, R23 ;  /* 0x0000001700067202 */ /* 0x000fe20000000f00 */
[----:B------:R-:W-:Y:S01]  /*2260*/  IMAD.MOV.U32 R7, RZ, RZ, R22 ;  /* 0x000000ffff077224 */ /* 0x000fe200078e0016 */
[----:B--2---:R-:W-:Y:S01]  /*2270*/  MOV R4, UR4 ;  /* 0x0000000400047c02 */ /* 0x004fe20008000f00 */
[----:B------:R-:W-:Y:S02]  /*2280*/  IMAD.U32 R5, RZ, RZ, UR5 ;  /* 0x00000005ff057e24 */ /* 0x000fe4000f8e00ff */
[----:B0-----:R-:W-:Y:S02]  /*2290*/  IMAD.WIDE.U32 R8, R3, 0x4, R8 ;  /* 0x0000000403087825 */ /* 0x001fe400078e0008 */
[----:B------:R-:W0:Y:S03]  /*22a0*/  LDC.64 R2, c[0x4][R2] ;  /* 0x0100000002027b82 */ /* 0x000e260000000a00 */
[----:B------:R1:W-:Y:S02]  /*22b0*/  STG.E desc[UR36][R8.64], RZ ;  /* 0x000000ff08007986 */ /* 0x0003e4000c101924 */
[----:B------:R-:W-:-:S07]  /*22c0*/  LEPC R20, `(.L_x_57) ;  /* 0x000000001014794e */ /* 0x000fce0000000000 */
[----:B01----:R-:W-:Y:S05]  /*22d0*/  CALL.ABS.NOINC R2 ;  /* 0x0000000002007343 */ /* 0x003fea0003c00000 */
.L_x_57:
[----:B------:R-:W0:Y:S01]  /*22e0*/  LDCU.64 UR4, c[0x0][0x390] ;  /* 0x00007200ff0477ac */ /* 0x000e220008000a00 */
[----:B------:R-:W-:Y:S01]  /*22f0*/  IADD3 R0, P0, PT, R18, R19, RZ ;  /* 0x0000001312007210 */ /* 0x000fe20007f1e0ff */
[----:B------:R-:W-:-:S03]  /*2300*/  VIADD R19, R19, 0x2 ;  /* 0x0000000213137836 */ /* 0x000fc60000000000 */
[----:B------:R-:W-:Y:S02]  /*2310*/  IADD3.X R3, PT, PT, RZ, RZ, RZ, P0, !PT ;  /* 0x000000ffff037210 */ /* 0x000fe400007fe4ff */
[----:B0-----:R-:W-:-:S04]  /*2320*/  LEA R2, P0, R0, UR4, 0x2 ;  /* 0x0000000400027c11 */ /* 0x001fc8000f8010ff */
[----:B------:R-:W-:-:S05]  /*2330*/  LEA.HI.X R3, R0, UR5, R3, 0x2, P0 ;  /* 0x0000000500037c11 */ /* 0x000fca00080f1403 */
[----:B------:R1:W-:Y:S04]  /*2340*/  STG.E desc[UR36][R2.64+0x4], RZ ;  /* 0x000004ff02007986 */ /* 0x0003e8000c101924 */
.L_x_55:
[----:B------:R-:W2:Y:S02]  /*2350*/  LDC R0, c[0x0][0x398] ;  /* 0x0000e600ff007b82 */ /* 0x000ea40000000800 */
[----:B--2---:R-:W-:-:S04]  /*2360*/  LOP3.LUT R0, R0, 0x1, RZ, 0xc0, !PT ;  /* 0x0000000100007812 */ /* 0x004fc800078ec0ff */
[----:B------:R-:W-:-:S13]  /*2370*/  ISETP.NE.U32.AND P0, PT, R0, 0x1, PT ;  /* 0x000000010000780c */ /* 0x000fda0003f05070 */
[----:B------:R-:W-:Y:S05]  /*2380*/  @P0 EXIT ;  /* 0x000000000000094d */ /* 0x000fea0003800000 */
[----:B------:R-:W-:Y:S01]  /*2390*/  MOV R0, 0x10 ;  /* 0x0000001000007802 */ /* 0x000fe20000000f00 */
[----:B------:R2:W-:Y:S01]  /*23a0*/  STL [R1], RZ ;  /* 0x000000ff01007387 */ /* 0x0005e20000100800 */
[----:B------:R-:W3:Y:S01]  /*23b0*/  LDCU.64 UR4, c[0x4][0x8] ;  /* 0x01000100ff0477ac */ /* 0x000ee20008000a00 */
[----:B------:R-:W-:Y:S01]  /*23c0*/  MOV R6, R23 ;  /* 0x0000001700067202 */ /* 0x000fe20000000f00 */
[----:B-1----:R2:W1:Y:S01]  /*23d0*/  LDC.64 R2, c[0x4][R0] ;  /* 0x0100000000027b82 */ /* 0x0024620000000a00 */
[----:B------:R-:W-:Y:S01]  /*23e0*/  IMAD.MOV.U32 R7, RZ, RZ, R22 ;  /* 0x000000ffff077224 */ /* 0x000fe200078e0016 */
[----:B---3--:R-:W-:Y:S01]  /*23f0*/  MOV R4, UR4 ;  /* 0x0000000400047c02 */ /* 0x008fe20008000f00 */
[----:B--2---:R-:W-:-:S07]  /*2400*/  IMAD.U32 R5, RZ, RZ, UR5 ;  /* 0x00000005ff057e24 */ /* 0x004fce000f8e00ff */
[----:B------:R-:W-:-:S07]  /*2410*/  LEPC R20, `(.L_x_58) ;  /* 0x000000001014794e */ /* 0x000fce0000000000 */
[----:B01----:R-:W-:Y:S05]  /*2420*/  CALL.ABS.NOINC R2 ;  /* 0x0000000002007343 */ /* 0x003fea0003c00000 */
.L_x_58:
[----:B------:R-:W0:Y:S01]  /*2430*/  LDC.64 R2, c[0x0][0x390] ;  /* 0x0000e400ff027b82 */ /* 0x000e220000000a00 */
[----:B------:R-:W-:-:S05]  /*2440*/  IADD3 R19, PT, PT, R18, R19, RZ ;  /* 0x0000001312137210 */ /* 0x000fca0007ffe0ff */
[----:B0-----:R-:W-:-:S05]  /*2450*/  IMAD.WIDE.U32 R2, R19, 0x4, R2 ;  /* 0x0000000413027825 */ /* 0x001fca00078e0002 */
[----:B------:R-:W-:Y:S01]  /*2460*/  STG.E desc[UR36][R2.64], RZ ;  /* 0x000000ff02007986 */ /* 0x000fe2000c101924 */
[----:B------:R-:W-:Y:S05]  /*2470*/  EXIT ;  /* 0x000000000000794d */ /* 0x000fea0003800000 */
.L_x_59:
        /* <DEDUP_REMOVED lines=16> */
.L_x_62:


//--------------------- .nv.global.init           --------------------------
	.section	.nv.global.init,"aw",@progbits
.nv.global.init:
	.type		$str,@object
	.size		$str,($str$1 - $str)
$str:
        /*0000*/ 	.byte	0x25, 0x64, 0x2c, 0x25, 0x64, 0x0a, 0x00
	.type		$str$1,@object
	.size		$str$1,(.L_1 - $str$1)
$str$1:
        /*0007*/ 	.byte	0x53, 0x75, 0x6d, 0x20, 0x3d, 0x20, 0x25, 0x64, 0x00
.L_1:


//--------------------- .nv.shared.reserved.0     --------------------------
	.section	.nv.shared.reserved.0,"aw",@nobits
	.weak		__nv_reservedSMEM_offset_0_alias
	.size		__nv_reservedSMEM_offset_0_alias, 0, 64
	.other		__nv_reservedSMEM_offset_0_alias,@"STO_CUDA_RESERVED_SHARED STV_DEFAULT"
__nv_reservedSMEM_offset_0_alias:
	.zero		0
	.zero		64


//--------------------- .nv.constant0._Z11matrixaddrcPiS_S_i --------------------------
	.section	.nv.constant0._Z11matrixaddrcPiS_S_i,"a",@progbits
	.sectionflags	@""
	.align	4
.nv.constant0._Z11matrixaddrcPiS_S_i:
	.zero		924


//--------------------- .nv.constant0._Z12matrixmulcolPiS_S_ii --------------------------
	.section	.nv.constant0._Z12matrixmulcolPiS_S_ii,"a",@progbits
	.sectionflags	@""
	.align	4
.nv.constant0._Z12matrixmulcolPiS_S_ii:
	.zero		928


//--------------------- .nv.constant0._Z12matrixmulrowPiS_S_ii --------------------------
	.section	.nv.constant0._Z12matrixmulrowPiS_S_ii,"a",@progbits
	.sectionflags	@""
	.align	4
.nv.constant0._Z12matrixmulrowPiS_S_ii:
	.zero		928


//--------------------- SYMBOLS --------------------------

	.type		.nv.reservedSmem.offset0,@object
	.size		.nv.reservedSmem.offset0,0x4
	.type		vprintf,@function
